//
// Generated by NVIDIA NVVM Compiler
//
// Compiler Build ID: CL-36424714
// Cuda compilation tools, release 13.0, V13.0.88
// Based on NVVM 20.0.0
//

.version 9.0
.target sm_100
.address_size 64

	// .globl	_Z24lora_fused_expand_kernelIf13__nv_bfloat16EvPKT_PKvPT0_PKiS9_S9_S9_S9_S9_S9_S9_S9_S9_iiiibiiii

.visible .entry _Z24lora_fused_expand_kernelIf13__nv_bfloat16EvPKT_PKvPT0_PKiS9_S9_S9_S9_S9_S9_S9_S9_S9_iiiibiiii(
	.param .u64 .ptr .align 1 _Z24lora_fused_expand_kernelIf13__nv_bfloat16EvPKT_PKvPT0_PKiS9_S9_S9_S9_S9_S9_S9_S9_S9_iiiibiiii_param_0,
	.param .u64 .ptr .align 1 _Z24lora_fused_expand_kernelIf13__nv_bfloat16EvPKT_PKvPT0_PKiS9_S9_S9_S9_S9_S9_S9_S9_S9_iiiibiiii_param_1,
	.param .u64 .ptr .align 1 _Z24lora_fused_expand_kernelIf13__nv_bfloat16EvPKT_PKvPT0_PKiS9_S9_S9_S9_S9_S9_S9_S9_S9_iiiibiiii_param_2,
	.param .u64 .ptr .align 1 _Z24lora_fused_expand_kernelIf13__nv_bfloat16EvPKT_PKvPT0_PKiS9_S9_S9_S9_S9_S9_S9_S9_S9_iiiibiiii_param_3,
	.param .u64 .ptr .align 1 _Z24lora_fused_expand_kernelIf13__nv_bfloat16EvPKT_PKvPT0_PKiS9_S9_S9_S9_S9_S9_S9_S9_S9_iiiibiiii_param_4,
	.param .u64 .ptr .align 1 _Z24lora_fused_expand_kernelIf13__nv_bfloat16EvPKT_PKvPT0_PKiS9_S9_S9_S9_S9_S9_S9_S9_S9_iiiibiiii_param_5,
	.param .u64 .ptr .align 1 _Z24lora_fused_expand_kernelIf13__nv_bfloat16EvPKT_PKvPT0_PKiS9_S9_S9_S9_S9_S9_S9_S9_S9_iiiibiiii_param_6,
	.param .u64 .ptr .align 1 _Z24lora_fused_expand_kernelIf13__nv_bfloat16EvPKT_PKvPT0_PKiS9_S9_S9_S9_S9_S9_S9_S9_S9_iiiibiiii_param_7,
	.param .u64 .ptr .align 1 _Z24lora_fused_expand_kernelIf13__nv_bfloat16EvPKT_PKvPT0_PKiS9_S9_S9_S9_S9_S9_S9_S9_S9_iiiibiiii_param_8,
	.param .u64 .ptr .align 1 _Z24lora_fused_expand_kernelIf13__nv_bfloat16EvPKT_PKvPT0_PKiS9_S9_S9_S9_S9_S9_S9_S9_S9_iiiibiiii_param_9,
	.param .u64 .ptr .align 1 _Z24lora_fused_expand_kernelIf13__nv_bfloat16EvPKT_PKvPT0_PKiS9_S9_S9_S9_S9_S9_S9_S9_S9_iiiibiiii_param_10,
	.param .u64 .ptr .align 1 _Z24lora_fused_expand_kernelIf13__nv_bfloat16EvPKT_PKvPT0_PKiS9_S9_S9_S9_S9_S9_S9_S9_S9_iiiibiiii_param_11,
	.param .u64 .ptr .align 1 _Z24lora_fused_expand_kernelIf13__nv_bfloat16EvPKT_PKvPT0_PKiS9_S9_S9_S9_S9_S9_S9_S9_S9_iiiibiiii_param_12,
	.param .u32 _Z24lora_fused_expand_kernelIf13__nv_bfloat16EvPKT_PKvPT0_PKiS9_S9_S9_S9_S9_S9_S9_S9_S9_iiiibiiii_param_13,
	.param .u32 _Z24lora_fused_expand_kernelIf13__nv_bfloat16EvPKT_PKvPT0_PKiS9_S9_S9_S9_S9_S9_S9_S9_S9_iiiibiiii_param_14,
	.param .u32 _Z24lora_fused_expand_kernelIf13__nv_bfloat16EvPKT_PKvPT0_PKiS9_S9_S9_S9_S9_S9_S9_S9_S9_iiiibiiii_param_15,
	.param .u32 _Z24lora_fused_expand_kernelIf13__nv_bfloat16EvPKT_PKvPT0_PKiS9_S9_S9_S9_S9_S9_S9_S9_S9_iiiibiiii_param_16,
	.param .u8 _Z24lora_fused_expand_kernelIf13__nv_bfloat16EvPKT_PKvPT0_PKiS9_S9_S9_S9_S9_S9_S9_S9_S9_iiiibiiii_param_17,
	.param .u32 _Z24lora_fused_expand_kernelIf13__nv_bfloat16EvPKT_PKvPT0_PKiS9_S9_S9_S9_S9_S9_S9_S9_S9_iiiibiiii_param_18,
	.param .u32 _Z24lora_fused_expand_kernelIf13__nv_bfloat16EvPKT_PKvPT0_PKiS9_S9_S9_S9_S9_S9_S9_S9_S9_iiiibiiii_param_19,
	.param .u32 _Z24lora_fused_expand_kernelIf13__nv_bfloat16EvPKT_PKvPT0_PKiS9_S9_S9_S9_S9_S9_S9_S9_S9_iiiibiiii_param_20,
	.param .u32 _Z24lora_fused_expand_kernelIf13__nv_bfloat16EvPKT_PKvPT0_PKiS9_S9_S9_S9_S9_S9_S9_S9_S9_iiiibiiii_param_21
)
{
	.reg .pred 	%p<71>;
	.reg .b16 	%rs<15>;
	.reg .b32 	%r<312>;
	.reg .b32 	%f<78>;
	.reg .b64 	%rd<96>;

	ld.param.u64 	%rd34, [_Z24lora_fused_expand_kernelIf13__nv_bfloat16EvPKT_PKvPT0_PKiS9_S9_S9_S9_S9_S9_S9_S9_S9_iiiibiiii_param_0];
	ld.param.u64 	%rd23, [_Z24lora_fused_expand_kernelIf13__nv_bfloat16EvPKT_PKvPT0_PKiS9_S9_S9_S9_S9_S9_S9_S9_S9_iiiibiiii_param_1];
	ld.param.u64 	%rd25, [_Z24lora_fused_expand_kernelIf13__nv_bfloat16EvPKT_PKvPT0_PKiS9_S9_S9_S9_S9_S9_S9_S9_S9_iiiibiiii_param_3];
	ld.param.u64 	%rd26, [_Z24lora_fused_expand_kernelIf13__nv_bfloat16EvPKT_PKvPT0_PKiS9_S9_S9_S9_S9_S9_S9_S9_S9_iiiibiiii_param_4];
	ld.param.u64 	%rd27, [_Z24lora_fused_expand_kernelIf13__nv_bfloat16EvPKT_PKvPT0_PKiS9_S9_S9_S9_S9_S9_S9_S9_S9_iiiibiiii_param_5];
	ld.param.u64 	%rd28, [_Z24lora_fused_expand_kernelIf13__nv_bfloat16EvPKT_PKvPT0_PKiS9_S9_S9_S9_S9_S9_S9_S9_S9_iiiibiiii_param_6];
	ld.param.u64 	%rd35, [_Z24lora_fused_expand_kernelIf13__nv_bfloat16EvPKT_PKvPT0_PKiS9_S9_S9_S9_S9_S9_S9_S9_S9_iiiibiiii_param_8];
	ld.param.u64 	%rd30, [_Z24lora_fused_expand_kernelIf13__nv_bfloat16EvPKT_PKvPT0_PKiS9_S9_S9_S9_S9_S9_S9_S9_S9_iiiibiiii_param_9];
	ld.param.u64 	%rd31, [_Z24lora_fused_expand_kernelIf13__nv_bfloat16EvPKT_PKvPT0_PKiS9_S9_S9_S9_S9_S9_S9_S9_S9_iiiibiiii_param_10];
	ld.param.u64 	%rd32, [_Z24lora_fused_expand_kernelIf13__nv_bfloat16EvPKT_PKvPT0_PKiS9_S9_S9_S9_S9_S9_S9_S9_S9_iiiibiiii_param_11];
	ld.param.u64 	%rd33, [_Z24lora_fused_expand_kernelIf13__nv_bfloat16EvPKT_PKvPT0_PKiS9_S9_S9_S9_S9_S9_S9_S9_S9_iiiibiiii_param_12];
	ld.param.u32 	%r122, [_Z24lora_fused_expand_kernelIf13__nv_bfloat16EvPKT_PKvPT0_PKiS9_S9_S9_S9_S9_S9_S9_S9_S9_iiiibiiii_param_13];
	ld.param.u32 	%r115, [_Z24lora_fused_expand_kernelIf13__nv_bfloat16EvPKT_PKvPT0_PKiS9_S9_S9_S9_S9_S9_S9_S9_S9_iiiibiiii_param_14];
	ld.param.u32 	%r116, [_Z24lora_fused_expand_kernelIf13__nv_bfloat16EvPKT_PKvPT0_PKiS9_S9_S9_S9_S9_S9_S9_S9_S9_iiiibiiii_param_15];
	ld.param.u32 	%r117, [_Z24lora_fused_expand_kernelIf13__nv_bfloat16EvPKT_PKvPT0_PKiS9_S9_S9_S9_S9_S9_S9_S9_S9_iiiibiiii_param_16];
	ld.param.s8 	%rs4, [_Z24lora_fused_expand_kernelIf13__nv_bfloat16EvPKT_PKvPT0_PKiS9_S9_S9_S9_S9_S9_S9_S9_S9_iiiibiiii_param_17];
	ld.param.u32 	%r118, [_Z24lora_fused_expand_kernelIf13__nv_bfloat16EvPKT_PKvPT0_PKiS9_S9_S9_S9_S9_S9_S9_S9_S9_iiiibiiii_param_18];
	ld.param.u32 	%r119, [_Z24lora_fused_expand_kernelIf13__nv_bfloat16EvPKT_PKvPT0_PKiS9_S9_S9_S9_S9_S9_S9_S9_S9_iiiibiiii_param_19];
	ld.param.u32 	%r120, [_Z24lora_fused_expand_kernelIf13__nv_bfloat16EvPKT_PKvPT0_PKiS9_S9_S9_S9_S9_S9_S9_S9_S9_iiiibiiii_param_20];
	ld.param.u32 	%r121, [_Z24lora_fused_expand_kernelIf13__nv_bfloat16EvPKT_PKvPT0_PKiS9_S9_S9_S9_S9_S9_S9_S9_S9_iiiibiiii_param_21];
	cvta.to.global.u64 	%rd1, %rd34;
	cvta.to.global.u64 	%rd2, %rd35;
	mov.u32 	%r123, %ctaid.x;
	mov.u32 	%r124, %ntid.x;
	mov.u32 	%r125, %tid.x;
	mad.lo.s32 	%r1, %r123, %r124, %r125;
	mov.u32 	%r2, %ctaid.y;
	mov.u32 	%r126, %ctaid.z;
	mov.u32 	%r127, %ntid.z;
	mov.u32 	%r128, %tid.z;
	mad.lo.s32 	%r3, %r126, %r127, %r128;
	setp.ge.s32 	%p1, %r1, %r122;
	setp.ge.s32 	%p2, %r2, %r116;
	or.pred  	%p3, %p1, %p2;
	@%p3 bra 	$L__BB0_65;
	cvta.to.global.u64 	%rd36, %rd33;
	mul.wide.u32 	%rd37, %r2, 4;
	add.s64 	%rd38, %rd36, %rd37;
	ld.global.u32 	%r129, [%rd38];
	setp.ge.s32 	%p4, %r3, %r129;
	setp.lt.s32 	%p5, %r117, 1;
	or.pred  	%p6, %p4, %p5;
	@%p6 bra 	$L__BB0_65;
	cvta.to.global.u64 	%rd3, %rd26;
	cvta.to.global.u64 	%rd4, %rd28;
	cvta.to.global.u64 	%rd5, %rd27;
	cvta.to.global.u64 	%rd6, %rd25;
	mov.b32 	%r269, 0;
$L__BB0_3:
	mul.wide.u32 	%rd39, %r269, 4;
	add.s64 	%rd40, %rd3, %rd39;
	ld.global.u32 	%r5, [%rd40];
	setp.eq.s32 	%p7, %r5, -1;
	@%p7 bra 	$L__BB0_66;
	mul.wide.u32 	%rd41, %r269, 4;
	add.s64 	%rd42, %rd4, %rd41;
	ld.global.u32 	%r6, [%rd42];
	add.s64 	%rd43, %rd5, %rd41;
	ld.global.u32 	%r7, [%rd43];
	setp.lt.s32 	%p8, %r7, 1;
	@%p8 bra 	$L__BB0_66;
	mov.b32 	%r270, 0;
	bra.uni 	$L__BB0_7;
$L__BB0_6:
	add.s32 	%r270, %r270, 1;
	setp.eq.s32 	%p10, %r270, %r7;
	@%p10 bra 	$L__BB0_66;
$L__BB0_7:
	add.s32 	%r132, %r270, %r6;
	mul.wide.s32 	%rd44, %r132, 4;
	add.s64 	%rd45, %rd6, %rd44;
	ld.global.u32 	%r133, [%rd45];
	setp.ne.s32 	%p9, %r133, %r1;
	@%p9 bra 	$L__BB0_6;
	setp.lt.s32 	%p11, %r116, 1;
	mov.b32 	%r284, 0;
	@%p11 bra 	$L__BB0_21;
	and.b32  	%r10, %r116, 15;
	setp.lt.u32 	%p12, %r116, 16;
	mov.b32 	%r274, 0;
	mov.u32 	%r284, %r274;
	@%p12 bra 	$L__BB0_12;
	and.b32  	%r274, %r116, 2147483632;
	neg.s32 	%r271, %r274;
	add.s64 	%rd92, %rd2, 32;
	mov.b32 	%r284, 0;
$L__BB0_11:
	.pragma "nounroll";
	ld.global.u32 	%r138, [%rd92+-32];
	add.s32 	%r139, %r138, %r284;
	ld.global.u32 	%r140, [%rd92+-28];
	add.s32 	%r141, %r140, %r139;
	ld.global.u32 	%r142, [%rd92+-24];
	add.s32 	%r143, %r142, %r141;
	ld.global.u32 	%r144, [%rd92+-20];
	add.s32 	%r145, %r144, %r143;
	ld.global.u32 	%r146, [%rd92+-16];
	add.s32 	%r147, %r146, %r145;
	ld.global.u32 	%r148, [%rd92+-12];
	add.s32 	%r149, %r148, %r147;
	ld.global.u32 	%r150, [%rd92+-8];
	add.s32 	%r151, %r150, %r149;
	ld.global.u32 	%r152, [%rd92+-4];
	add.s32 	%r153, %r152, %r151;
	ld.global.u32 	%r154, [%rd92];
	add.s32 	%r155, %r154, %r153;
	ld.global.u32 	%r156, [%rd92+4];
	add.s32 	%r157, %r156, %r155;
	ld.global.u32 	%r158, [%rd92+8];
	add.s32 	%r159, %r158, %r157;
	ld.global.u32 	%r160, [%rd92+12];
	add.s32 	%r161, %r160, %r159;
	ld.global.u32 	%r162, [%rd92+16];
	add.s32 	%r163, %r162, %r161;
	ld.global.u32 	%r164, [%rd92+20];
	add.s32 	%r165, %r164, %r163;
	ld.global.u32 	%r166, [%rd92+24];
	add.s32 	%r167, %r166, %r165;
	ld.global.u32 	%r168, [%rd92+28];
	add.s32 	%r284, %r168, %r167;
	add.s32 	%r271, %r271, 16;
	add.s64 	%rd92, %rd92, 64;
	setp.ne.s32 	%p13, %r271, 0;
	@%p13 bra 	$L__BB0_11;
$L__BB0_12:
	setp.eq.s32 	%p14, %r10, 0;
	@%p14 bra 	$L__BB0_21;
	and.b32  	%r21, %r116, 7;
	setp.lt.u32 	%p15, %r10, 8;
	@%p15 bra 	$L__BB0_15;
	mul.wide.u32 	%rd46, %r274, 4;
	add.s64 	%rd47, %rd2, %rd46;
	ld.global.u32 	%r170, [%rd47];
	add.s32 	%r171, %r170, %r284;
	ld.global.u32 	%r172, [%rd47+4];
	add.s32 	%r173, %r172, %r171;
	ld.global.u32 	%r174, [%rd47+8];
	add.s32 	%r175, %r174, %r173;
	ld.global.u32 	%r176, [%rd47+12];
	add.s32 	%r177, %r176, %r175;
	ld.global.u32 	%r178, [%rd47+16];
	add.s32 	%r179, %r178, %r177;
	ld.global.u32 	%r180, [%rd47+20];
	add.s32 	%r181, %r180, %r179;
	ld.global.u32 	%r182, [%rd47+24];
	add.s32 	%r183, %r182, %r181;
	ld.global.u32 	%r184, [%rd47+28];
	add.s32 	%r284, %r184, %r183;
	add.s32 	%r274, %r274, 8;
$L__BB0_15:
	setp.eq.s32 	%p16, %r21, 0;
	@%p16 bra 	$L__BB0_21;
	and.b32  	%r27, %r116, 3;
	setp.lt.u32 	%p17, %r21, 4;
	@%p17 bra 	$L__BB0_18;
	mul.wide.u32 	%rd48, %r274, 4;
	add.s64 	%rd49, %rd2, %rd48;
	ld.global.u32 	%r186, [%rd49];
	add.s32 	%r187, %r186, %r284;
	ld.global.u32 	%r188, [%rd49+4];
	add.s32 	%r189, %r188, %r187;
	ld.global.u32 	%r190, [%rd49+8];
	add.s32 	%r191, %r190, %r189;
	ld.global.u32 	%r192, [%rd49+12];
	add.s32 	%r284, %r192, %r191;
	add.s32 	%r274, %r274, 4;
$L__BB0_18:
	setp.eq.s32 	%p18, %r27, 0;
	@%p18 bra 	$L__BB0_21;
	mul.wide.u32 	%rd50, %r274, 4;
	add.s64 	%rd93, %rd2, %rd50;
	neg.s32 	%r282, %r27;
$L__BB0_20:
	.pragma "nounroll";
	ld.global.u32 	%r193, [%rd93];
	add.s32 	%r284, %r193, %r284;
	add.s64 	%rd93, %rd93, 4;
	add.s32 	%r282, %r282, 1;
	setp.ne.s32 	%p19, %r282, 0;
	@%p19 bra 	$L__BB0_20;
$L__BB0_21:
	mul.lo.s32 	%r39, %r284, %r5;
	setp.eq.s32 	%p20, %r2, 0;
	mov.b32 	%r298, 0;
	@%p20 bra 	$L__BB0_34;
	and.b32  	%r40, %r2, 15;
	setp.lt.u32 	%p21, %r2, 16;
	mov.b32 	%r291, 0;
	mov.u32 	%r298, %r291;
	@%p21 bra 	$L__BB0_25;
	and.b32  	%r291, %r2, 65520;
	neg.s32 	%r285, %r291;
	add.s64 	%rd94, %rd2, 32;
	mov.b32 	%r298, 0;
$L__BB0_24:
	.pragma "nounroll";
	ld.global.u32 	%r198, [%rd94+-32];
	add.s32 	%r199, %r198, %r298;
	ld.global.u32 	%r200, [%rd94+-28];
	add.s32 	%r201, %r200, %r199;
	ld.global.u32 	%r202, [%rd94+-24];
	add.s32 	%r203, %r202, %r201;
	ld.global.u32 	%r204, [%rd94+-20];
	add.s32 	%r205, %r204, %r203;
	ld.global.u32 	%r206, [%rd94+-16];
	add.s32 	%r207, %r206, %r205;
	ld.global.u32 	%r208, [%rd94+-12];
	add.s32 	%r209, %r208, %r207;
	ld.global.u32 	%r210, [%rd94+-8];
	add.s32 	%r211, %r210, %r209;
	ld.global.u32 	%r212, [%rd94+-4];
	add.s32 	%r213, %r212, %r211;
	ld.global.u32 	%r214, [%rd94];
	add.s32 	%r215, %r214, %r213;
	ld.global.u32 	%r216, [%rd94+4];
	add.s32 	%r217, %r216, %r215;
	ld.global.u32 	%r218, [%rd94+8];
	add.s32 	%r219, %r218, %r217;
	ld.global.u32 	%r220, [%rd94+12];
	add.s32 	%r221, %r220, %r219;
	ld.global.u32 	%r222, [%rd94+16];
	add.s32 	%r223, %r222, %r221;
	ld.global.u32 	%r224, [%rd94+20];
	add.s32 	%r225, %r224, %r223;
	ld.global.u32 	%r226, [%rd94+24];
	add.s32 	%r227, %r226, %r225;
	ld.global.u32 	%r228, [%rd94+28];
	add.s32 	%r298, %r228, %r227;
	add.s32 	%r285, %r285, 16;
	add.s64 	%rd94, %rd94, 64;
	setp.ne.s32 	%p22, %r285, 0;
	@%p22 bra 	$L__BB0_24;
$L__BB0_25:
	setp.eq.s32 	%p23, %r40, 0;
	@%p23 bra 	$L__BB0_34;
	and.b32  	%r50, %r2, 7;
	setp.lt.u32 	%p24, %r40, 8;
	@%p24 bra 	$L__BB0_28;
	mul.wide.u32 	%rd51, %r291, 4;
	add.s64 	%rd52, %rd2, %rd51;
	ld.global.u32 	%r230, [%rd52];
	add.s32 	%r231, %r230, %r298;
	ld.global.u32 	%r232, [%rd52+4];
	add.s32 	%r233, %r232, %r231;
	ld.global.u32 	%r234, [%rd52+8];
	add.s32 	%r235, %r234, %r233;
	ld.global.u32 	%r236, [%rd52+12];
	add.s32 	%r237, %r236, %r235;
	ld.global.u32 	%r238, [%rd52+16];
	add.s32 	%r239, %r238, %r237;
	ld.global.u32 	%r240, [%rd52+20];
	add.s32 	%r241, %r240, %r239;
	ld.global.u32 	%r242, [%rd52+24];
	add.s32 	%r243, %r242, %r241;
	ld.global.u32 	%r244, [%rd52+28];
	add.s32 	%r298, %r244, %r243;
	add.s32 	%r291, %r291, 8;
$L__BB0_28:
	setp.eq.s32 	%p25, %r50, 0;
	@%p25 bra 	$L__BB0_34;
	and.b32  	%r56, %r2, 3;
	setp.lt.u32 	%p26, %r50, 4;
	@%p26 bra 	$L__BB0_31;
	mul.wide.u32 	%rd53, %r291, 4;
	add.s64 	%rd54, %rd2, %rd53;
	ld.global.u32 	%r246, [%rd54];
	add.s32 	%r247, %r246, %r298;
	ld.global.u32 	%r248, [%rd54+4];
	add.s32 	%r249, %r248, %r247;
	ld.global.u32 	%r250, [%rd54+8];
	add.s32 	%r251, %r250, %r249;
	ld.global.u32 	%r252, [%rd54+12];
	add.s32 	%r298, %r252, %r251;
	add.s32 	%r291, %r291, 4;
$L__BB0_31:
	setp.eq.s32 	%p27, %r56, 0;
	@%p27 bra 	$L__BB0_34;
	mul.wide.u32 	%rd55, %r291, 4;
	add.s64 	%rd95, %rd2, %rd55;
	neg.s32 	%r296, %r56;
$L__BB0_33:
	.pragma "nounroll";
	ld.global.u32 	%r253, [%rd95];
	add.s32 	%r298, %r253, %r298;
	add.s64 	%rd95, %rd95, 4;
	add.s32 	%r296, %r296, 1;
	setp.ne.s32 	%p28, %r296, 0;
	@%p28 bra 	$L__BB0_33;
$L__BB0_34:
	add.s32 	%r68, %r298, %r39;
	mul.wide.u32 	%rd56, %r2, 4;
	add.s64 	%rd57, %rd2, %rd56;
	ld.global.u32 	%r69, [%rd57];
	cvta.to.global.u64 	%rd58, %rd23;
	mul.wide.u32 	%rd59, %r2, 8;
	add.s64 	%rd60, %rd58, %rd59;
	ld.global.u64 	%rd19, [%rd60];
	cvta.to.global.u64 	%rd61, %rd30;
	add.s64 	%rd20, %rd61, %rd56;
	cvta.to.global.u64 	%rd62, %rd31;
	add.s64 	%rd21, %rd62, %rd56;
	cvta.to.global.u64 	%rd63, %rd32;
	add.s64 	%rd64, %rd63, %rd56;
	ld.global.u32 	%r70, [%rd64];
	setp.lt.s32 	%p29, %r69, 1;
	mov.f32 	%f70, 0f00000000;
	@%p29 bra 	$L__BB0_61;
	ld.global.u32 	%r255, [%rd21];
	ld.global.u32 	%r256, [%rd20];
	mul.lo.s32 	%r71, %r118, %r1;
	mul.lo.s32 	%r72, %r256, %r5;
	mul.lo.s32 	%r73, %r255, %r3;
	and.b32  	%r74, %r69, 3;
	setp.lt.u32 	%p30, %r69, 4;
	mov.f32 	%f70, 0f00000000;
	mov.b32 	%r308, 0;
	@%p30 bra 	$L__BB0_54;
	and.b32  	%r308, %r69, 2147483644;
	neg.s32 	%r307, %r308;
	add.s32 	%r304, %r73, %r72;
	mad.lo.s32 	%r306, %r70, 3, %r304;
	shl.b32 	%r257, %r70, 1;
	add.s32 	%r305, %r304, %r257;
	add.s32 	%r303, %r304, %r70;
	mad.lo.s32 	%r259, %r119, %r68, %r119;
	add.s32 	%r302, %r71, %r259;
	shl.b32 	%r81, %r119, 2;
	add.s32 	%r260, %r68, 2;
	mad.lo.s32 	%r301, %r119, %r260, %r71;
	add.s32 	%r261, %r68, 3;
	mad.lo.s32 	%r300, %r119, %r261, %r71;
	mad.lo.s32 	%r299, %r119, %r68, %r71;
	mov.f32 	%f70, 0f00000000;
$L__BB0_37:
	setp.lt.s32 	%p31, %r299, 0;
	@%p31 bra 	$L__BB0_41;
	mul.wide.u32 	%rd65, %r299, 4;
	add.s64 	%rd66, %rd1, %rd65;
	ld.global.f32 	%f2, [%rd66];
	setp.lt.s32 	%p32, %r304, 0;
	@%p32 bra 	$L__BB0_41;
	mul.wide.u32 	%rd67, %r304, 2;
	add.s64 	%rd68, %rd19, %rd67;
	ld.u16 	%rs5, [%rd68];
	// begin inline asm
	{ cvt.f32.bf16 %f30, %rs5;}

	// end inline asm
	abs.f32 	%f31, %f2;
	setp.equ.f32 	%p33, %f31, 0f7F800000;
	abs.f32 	%f32, %f30;
	setp.equ.f32 	%p34, %f32, 0f7F800000;
	or.pred  	%p35, %p33, %p34;
	@%p35 bra 	$L__BB0_41;
	mul.f32 	%f34, %f2, %f30;
	abs.f32 	%f35, %f34;
	setp.equ.f32 	%p36, %f35, 0f7F800000;
	add.f32 	%f36, %f70, %f34;
	selp.f32 	%f70, %f70, %f36, %p36;
$L__BB0_41:
	setp.lt.s32 	%p37, %r302, 0;
	@%p37 bra 	$L__BB0_45;
	mul.wide.u32 	%rd69, %r302, 4;
	add.s64 	%rd70, %rd1, %rd69;
	ld.global.f32 	%f6, [%rd70];
	setp.lt.s32 	%p38, %r303, 0;
	@%p38 bra 	$L__BB0_45;
	mul.wide.u32 	%rd71, %r303, 2;
	add.s64 	%rd72, %rd19, %rd71;
	ld.u16 	%rs6, [%rd72];
	// begin inline asm
	{ cvt.f32.bf16 %f37, %rs6;}

	// end inline asm
	abs.f32 	%f38, %f6;
	setp.equ.f32 	%p39, %f38, 0f7F800000;
	abs.f32 	%f39, %f37;
	setp.equ.f32 	%p40, %f39, 0f7F800000;
	or.pred  	%p41, %p39, %p40;
	@%p41 bra 	$L__BB0_45;
	mul.f32 	%f41, %f6, %f37;
	abs.f32 	%f42, %f41;
	setp.equ.f32 	%p42, %f42, 0f7F800000;
	add.f32 	%f43, %f70, %f41;
	selp.f32 	%f70, %f70, %f43, %p42;
$L__BB0_45:
	setp.lt.s32 	%p43, %r301, 0;
	@%p43 bra 	$L__BB0_49;
	mul.wide.u32 	%rd73, %r301, 4;
	add.s64 	%rd74, %rd1, %rd73;
	ld.global.f32 	%f10, [%rd74];
	setp.lt.s32 	%p44, %r305, 0;
	@%p44 bra 	$L__BB0_49;
	mul.wide.u32 	%rd75, %r305, 2;
	add.s64 	%rd76, %rd19, %rd75;
	ld.u16 	%rs7, [%rd76];
	// begin inline asm
	{ cvt.f32.bf16 %f44, %rs7;}

	// end inline asm
	abs.f32 	%f45, %f10;
	setp.equ.f32 	%p45, %f45, 0f7F800000;
	abs.f32 	%f46, %f44;
	setp.equ.f32 	%p46, %f46, 0f7F800000;
	or.pred  	%p47, %p45, %p46;
	@%p47 bra 	$L__BB0_49;
	mul.f32 	%f48, %f10, %f44;
	abs.f32 	%f49, %f48;
	setp.equ.f32 	%p48, %f49, 0f7F800000;
	add.f32 	%f50, %f70, %f48;
	selp.f32 	%f70, %f70, %f50, %p48;
$L__BB0_49:
	setp.lt.s32 	%p49, %r300, 0;
	@%p49 bra 	$L__BB0_53;
	mul.wide.u32 	%rd77, %r300, 4;
	add.s64 	%rd78, %rd1, %rd77;
	ld.global.f32 	%f14, [%rd78];
	setp.lt.s32 	%p50, %r306, 0;
	@%p50 bra 	$L__BB0_53;
	mul.wide.u32 	%rd79, %r306, 2;
	add.s64 	%rd80, %rd19, %rd79;
	ld.u16 	%rs8, [%rd80];
	// begin inline asm
	{ cvt.f32.bf16 %f51, %rs8;}

	// end inline asm
	abs.f32 	%f52, %f14;
	setp.equ.f32 	%p51, %f52, 0f7F800000;
	abs.f32 	%f53, %f51;
	setp.equ.f32 	%p52, %f53, 0f7F800000;
	or.pred  	%p53, %p51, %p52;
	@%p53 bra 	$L__BB0_53;
	mul.f32 	%f55, %f14, %f51;
	abs.f32 	%f56, %f55;
	setp.equ.f32 	%p54, %f56, 0f7F800000;
	add.f32 	%f57, %f70, %f55;
	selp.f32 	%f70, %f70, %f57, %p54;
$L__BB0_53:
	add.s32 	%r307, %r307, 4;
	shl.b32 	%r262, %r70, 2;
	add.s32 	%r306, %r306, %r262;
	add.s32 	%r305, %r305, %r262;
	add.s32 	%r304, %r304, %r262;
	add.s32 	%r303, %r303, %r262;
	add.s32 	%r302, %r302, %r81;
	add.s32 	%r301, %r301, %r81;
	add.s32 	%r300, %r300, %r81;
	add.s32 	%r299, %r299, %r81;
	setp.ne.s32 	%p55, %r307, 0;
	@%p55 bra 	$L__BB0_37;
$L__BB0_54:
	setp.eq.s32 	%p56, %r74, 0;
	@%p56 bra 	$L__BB0_61;
	mad.lo.s32 	%r263, %r308, %r70, %r73;
	add.s32 	%r311, %r263, %r72;
	add.s32 	%r264, %r298, %r308;
	add.s32 	%r265, %r264, %r39;
	mad.lo.s32 	%r310, %r119, %r265, %r71;
	neg.s32 	%r309, %r74;
$L__BB0_56:
	.pragma "nounroll";
	setp.lt.s32 	%p57, %r310, 0;
	@%p57 bra 	$L__BB0_60;
	mul.wide.u32 	%rd81, %r310, 4;
	add.s64 	%rd82, %rd1, %rd81;
	ld.global.f32 	%f21, [%rd82];
	setp.lt.s32 	%p58, %r311, 0;
	@%p58 bra 	$L__BB0_60;
	mul.wide.u32 	%rd83, %r311, 2;
	add.s64 	%rd84, %rd19, %rd83;
	ld.u16 	%rs9, [%rd84];
	// begin inline asm
	{ cvt.f32.bf16 %f58, %rs9;}

	// end inline asm
	abs.f32 	%f59, %f21;
	setp.equ.f32 	%p59, %f59, 0f7F800000;
	abs.f32 	%f60, %f58;
	setp.equ.f32 	%p60, %f60, 0f7F800000;
	or.pred  	%p61, %p59, %p60;
	@%p61 bra 	$L__BB0_60;
	mul.f32 	%f62, %f21, %f58;
	abs.f32 	%f63, %f62;
	setp.equ.f32 	%p62, %f63, 0f7F800000;
	add.f32 	%f64, %f70, %f62;
	selp.f32 	%f70, %f70, %f64, %p62;
$L__BB0_60:
	add.s32 	%r311, %r311, %r70;
	add.s32 	%r310, %r310, %r119;
	add.s32 	%r309, %r309, 1;
	setp.ne.s32 	%p63, %r309, 0;
	@%p63 bra 	$L__BB0_56;
$L__BB0_61:
	ld.param.u64 	%rd91, [_Z24lora_fused_expand_kernelIf13__nv_bfloat16EvPKT_PKvPT0_PKiS9_S9_S9_S9_S9_S9_S9_S9_S9_iiiibiiii_param_7];
	cvta.to.global.u64 	%rd85, %rd91;
	mul.wide.u32 	%rd86, %r2, 4;
	add.s64 	%rd87, %rd85, %rd86;
	ld.global.u32 	%r266, [%rd87];
	add.s32 	%r267, %r266, %r3;
	mul.lo.s32 	%r268, %r120, %r1;
	mad.lo.s32 	%r114, %r267, %r121, %r268;
	setp.lt.s32 	%p64, %r114, 0;
	setp.ge.s32 	%p65, %r267, %r115;
	or.pred  	%p66, %p65, %p64;
	abs.f32 	%f65, %f70;
	setp.equ.f32 	%p67, %f65, 0f7F800000;
	or.pred  	%p68, %p66, %p67;
	@%p68 bra 	$L__BB0_65;
	ld.param.u64 	%rd90, [_Z24lora_fused_expand_kernelIf13__nv_bfloat16EvPKT_PKvPT0_PKiS9_S9_S9_S9_S9_S9_S9_S9_S9_iiiibiiii_param_2];
	// begin inline asm
	{  cvt.rn.bf16.f32 %rs14, %f70;}

	// end inline asm
	setp.eq.s16 	%p69, %rs4, 0;
	cvta.to.global.u64 	%rd88, %rd90;
	mul.wide.u32 	%rd89, %r114, 2;
	add.s64 	%rd22, %rd88, %rd89;
	@%p69 bra 	$L__BB0_64;
	ld.global.u16 	%rs13, [%rd22];
	// begin inline asm
	{ add.bf16 %rs14,%rs14,%rs13; }

	// end inline asm
$L__BB0_64:
	st.global.u16 	[%rd22], %rs14;
$L__BB0_65:
	ret;
$L__BB0_66:
	add.s32 	%r269, %r269, 1;
	setp.eq.s32 	%p70, %r269, %r117;
	@%p70 bra 	$L__BB0_65;
	bra.uni 	$L__BB0_3;

}
	// .globl	_Z24lora_fused_expand_kernelI6__halfS0_EvPKT_PKvPT0_PKiS9_S9_S9_S9_S9_S9_S9_S9_S9_iiiibiiii
.visible .entry _Z24lora_fused_expand_kernelI6__halfS0_EvPKT_PKvPT0_PKiS9_S9_S9_S9_S9_S9_S9_S9_S9_iiiibiiii(
	.param .u64 .ptr .align 1 _Z24lora_fused_expand_kernelI6__halfS0_EvPKT_PKvPT0_PKiS9_S9_S9_S9_S9_S9_S9_S9_S9_iiiibiiii_param_0,
	.param .u64 .ptr .align 1 _Z24lora_fused_expand_kernelI6__halfS0_EvPKT_PKvPT0_PKiS9_S9_S9_S9_S9_S9_S9_S9_S9_iiiibiiii_param_1,
	.param .u64 .ptr .align 1 _Z24lora_fused_expand_kernelI6__halfS0_EvPKT_PKvPT0_PKiS9_S9_S9_S9_S9_S9_S9_S9_S9_iiiibiiii_param_2,
	.param .u64 .ptr .align 1 _Z24lora_fused_expand_kernelI6__halfS0_EvPKT_PKvPT0_PKiS9_S9_S9_S9_S9_S9_S9_S9_S9_iiiibiiii_param_3,
	.param .u64 .ptr .align 1 _Z24lora_fused_expand_kernelI6__halfS0_EvPKT_PKvPT0_PKiS9_S9_S9_S9_S9_S9_S9_S9_S9_iiiibiiii_param_4,
	.param .u64 .ptr .align 1 _Z24lora_fused_expand_kernelI6__halfS0_EvPKT_PKvPT0_PKiS9_S9_S9_S9_S9_S9_S9_S9_S9_iiiibiiii_param_5,
	.param .u64 .ptr .align 1 _Z24lora_fused_expand_kernelI6__halfS0_EvPKT_PKvPT0_PKiS9_S9_S9_S9_S9_S9_S9_S9_S9_iiiibiiii_param_6,
	.param .u64 .ptr .align 1 _Z24lora_fused_expand_kernelI6__halfS0_EvPKT_PKvPT0_PKiS9_S9_S9_S9_S9_S9_S9_S9_S9_iiiibiiii_param_7,
	.param .u64 .ptr .align 1 _Z24lora_fused_expand_kernelI6__halfS0_EvPKT_PKvPT0_PKiS9_S9_S9_S9_S9_S9_S9_S9_S9_iiiibiiii_param_8,
	.param .u64 .ptr .align 1 _Z24lora_fused_expand_kernelI6__halfS0_EvPKT_PKvPT0_PKiS9_S9_S9_S9_S9_S9_S9_S9_S9_iiiibiiii_param_9,
	.param .u64 .ptr .align 1 _Z24lora_fused_expand_kernelI6__halfS0_EvPKT_PKvPT0_PKiS9_S9_S9_S9_S9_S9_S9_S9_S9_iiiibiiii_param_10,
	.param .u64 .ptr .align 1 _Z24lora_fused_expand_kernelI6__halfS0_EvPKT_PKvPT0_PKiS9_S9_S9_S9_S9_S9_S9_S9_S9_iiiibiiii_param_11,
	.param .u64 .ptr .align 1 _Z24lora_fused_expand_kernelI6__halfS0_EvPKT_PKvPT0_PKiS9_S9_S9_S9_S9_S9_S9_S9_S9_iiiibiiii_param_12,
	.param .u32 _Z24lora_fused_expand_kernelI6__halfS0_EvPKT_PKvPT0_PKiS9_S9_S9_S9_S9_S9_S9_S9_S9_iiiibiiii_param_13,
	.param .u32 _Z24lora_fused_expand_kernelI6__halfS0_EvPKT_PKvPT0_PKiS9_S9_S9_S9_S9_S9_S9_S9_S9_iiiibiiii_param_14,
	.param .u32 _Z24lora_fused_expand_kernelI6__halfS0_EvPKT_PKvPT0_PKiS9_S9_S9_S9_S9_S9_S9_S9_S9_iiiibiiii_param_15,
	.param .u32 _Z24lora_fused_expand_kernelI6__halfS0_EvPKT_PKvPT0_PKiS9_S9_S9_S9_S9_S9_S9_S9_S9_iiiibiiii_param_16,
	.param .u8 _Z24lora_fused_expand_kernelI6__halfS0_EvPKT_PKvPT0_PKiS9_S9_S9_S9_S9_S9_S9_S9_S9_iiiibiiii_param_17,
	.param .u32 _Z24lora_fused_expand_kernelI6__halfS0_EvPKT_PKvPT0_PKiS9_S9_S9_S9_S9_S9_S9_S9_S9_iiiibiiii_param_18,
	.param .u32 _Z24lora_fused_expand_kernelI6__halfS0_EvPKT_PKvPT0_PKiS9_S9_S9_S9_S9_S9_S9_S9_S9_iiiibiiii_param_19,
	.param .u32 _Z24lora_fused_expand_kernelI6__halfS0_EvPKT_PKvPT0_PKiS9_S9_S9_S9_S9_S9_S9_S9_S9_iiiibiiii_param_20,
	.param .u32 _Z24lora_fused_expand_kernelI6__halfS0_EvPKT_PKvPT0_PKiS9_S9_S9_S9_S9_S9_S9_S9_S9_iiiibiiii_param_21
)
{
	.reg .pred 	%p<71>;
	.reg .b16 	%rs<20>;
	.reg .b32 	%r<312>;
	.reg .b32 	%f<83>;
	.reg .b64 	%rd<96>;

	ld.param.u64 	%rd34, [_Z24lora_fused_expand_kernelI6__halfS0_EvPKT_PKvPT0_PKiS9_S9_S9_S9_S9_S9_S9_S9_S9_iiiibiiii_param_0];
	ld.param.u64 	%rd23, [_Z24lora_fused_expand_kernelI6__halfS0_EvPKT_PKvPT0_PKiS9_S9_S9_S9_S9_S9_S9_S9_S9_iiiibiiii_param_1];
	ld.param.u64 	%rd25, [_Z24lora_fused_expand_kernelI6__halfS0_EvPKT_PKvPT0_PKiS9_S9_S9_S9_S9_S9_S9_S9_S9_iiiibiiii_param_3];
	ld.param.u64 	%rd26, [_Z24lora_fused_expand_kernelI6__halfS0_EvPKT_PKvPT0_PKiS9_S9_S9_S9_S9_S9_S9_S9_S9_iiiibiiii_param_4];
	ld.param.u64 	%rd27, [_Z24lora_fused_expand_kernelI6__halfS0_EvPKT_PKvPT0_PKiS9_S9_S9_S9_S9_S9_S9_S9_S9_iiiibiiii_param_5];
	ld.param.u64 	%rd28, [_Z24lora_fused_expand_kernelI6__halfS0_EvPKT_PKvPT0_PKiS9_S9_S9_S9_S9_S9_S9_S9_S9_iiiibiiii_param_6];
	ld.param.u64 	%rd35, [_Z24lora_fused_expand_kernelI6__halfS0_EvPKT_PKvPT0_PKiS9_S9_S9_S9_S9_S9_S9_S9_S9_iiiibiiii_param_8];
	ld.param.u64 	%rd30, [_Z24lora_fused_expand_kernelI6__halfS0_EvPKT_PKvPT0_PKiS9_S9_S9_S9_S9_S9_S9_S9_S9_iiiibiiii_param_9];
	ld.param.u64 	%rd31, [_Z24lora_fused_expand_kernelI6__halfS0_EvPKT_PKvPT0_PKiS9_S9_S9_S9_S9_S9_S9_S9_S9_iiiibiiii_param_10];
	ld.param.u64 	%rd32, [_Z24lora_fused_expand_kernelI6__halfS0_EvPKT_PKvPT0_PKiS9_S9_S9_S9_S9_S9_S9_S9_S9_iiiibiiii_param_11];
	ld.param.u64 	%rd33, [_Z24lora_fused_expand_kernelI6__halfS0_EvPKT_PKvPT0_PKiS9_S9_S9_S9_S9_S9_S9_S9_S9_iiiibiiii_param_12];
	ld.param.u32 	%r122, [_Z24lora_fused_expand_kernelI6__halfS0_EvPKT_PKvPT0_PKiS9_S9_S9_S9_S9_S9_S9_S9_S9_iiiibiiii_param_13];
	ld.param.u32 	%r115, [_Z24lora_fused_expand_kernelI6__halfS0_EvPKT_PKvPT0_PKiS9_S9_S9_S9_S9_S9_S9_S9_S9_iiiibiiii_param_14];
	ld.param.u32 	%r116, [_Z24lora_fused_expand_kernelI6__halfS0_EvPKT_PKvPT0_PKiS9_S9_S9_S9_S9_S9_S9_S9_S9_iiiibiiii_param_15];
	ld.param.u32 	%r117, [_Z24lora_fused_expand_kernelI6__halfS0_EvPKT_PKvPT0_PKiS9_S9_S9_S9_S9_S9_S9_S9_S9_iiiibiiii_param_16];
	ld.param.s8 	%rs4, [_Z24lora_fused_expand_kernelI6__halfS0_EvPKT_PKvPT0_PKiS9_S9_S9_S9_S9_S9_S9_S9_S9_iiiibiiii_param_17];
	ld.param.u32 	%r118, [_Z24lora_fused_expand_kernelI6__halfS0_EvPKT_PKvPT0_PKiS9_S9_S9_S9_S9_S9_S9_S9_S9_iiiibiiii_param_18];
	ld.param.u32 	%r119, [_Z24lora_fused_expand_kernelI6__halfS0_EvPKT_PKvPT0_PKiS9_S9_S9_S9_S9_S9_S9_S9_S9_iiiibiiii_param_19];
	ld.param.u32 	%r120, [_Z24lora_fused_expand_kernelI6__halfS0_EvPKT_PKvPT0_PKiS9_S9_S9_S9_S9_S9_S9_S9_S9_iiiibiiii_param_20];
	ld.param.u32 	%r121, [_Z24lora_fused_expand_kernelI6__halfS0_EvPKT_PKvPT0_PKiS9_S9_S9_S9_S9_S9_S9_S9_S9_iiiibiiii_param_21];
	cvta.to.global.u64 	%rd1, %rd34;
	cvta.to.global.u64 	%rd2, %rd35;
	mov.u32 	%r123, %ctaid.x;
	mov.u32 	%r124, %ntid.x;
	mov.u32 	%r125, %tid.x;
	mad.lo.s32 	%r1, %r123, %r124, %r125;
	mov.u32 	%r2, %ctaid.y;
	mov.u32 	%r126, %ctaid.z;
	mov.u32 	%r127, %ntid.z;
	mov.u32 	%r128, %tid.z;
	mad.lo.s32 	%r3, %r126, %r127, %r128;
	setp.ge.s32 	%p1, %r1, %r122;
	setp.ge.s32 	%p2, %r2, %r116;
	or.pred  	%p3, %p1, %p2;
	@%p3 bra 	$L__BB1_65;
	cvta.to.global.u64 	%rd36, %rd33;
	mul.wide.u32 	%rd37, %r2, 4;
	add.s64 	%rd38, %rd36, %rd37;
	ld.global.u32 	%r129, [%rd38];
	setp.ge.s32 	%p4, %r3, %r129;
	setp.lt.s32 	%p5, %r117, 1;
	or.pred  	%p6, %p4, %p5;
	@%p6 bra 	$L__BB1_65;
	cvta.to.global.u64 	%rd3, %rd26;
	cvta.to.global.u64 	%rd4, %rd28;
	cvta.to.global.u64 	%rd5, %rd27;
	cvta.to.global.u64 	%rd6, %rd25;
	mov.b32 	%r269, 0;
$L__BB1_3:
	mul.wide.u32 	%rd39, %r269, 4;
	add.s64 	%rd40, %rd3, %rd39;
	ld.global.u32 	%r5, [%rd40];
	setp.eq.s32 	%p7, %r5, -1;
	@%p7 bra 	$L__BB1_66;
	mul.wide.u32 	%rd41, %r269, 4;
	add.s64 	%rd42, %rd4, %rd41;
	ld.global.u32 	%r6, [%rd42];
	add.s64 	%rd43, %rd5, %rd41;
	ld.global.u32 	%r7, [%rd43];
	setp.lt.s32 	%p8, %r7, 1;
	@%p8 bra 	$L__BB1_66;
	mov.b32 	%r270, 0;
	bra.uni 	$L__BB1_7;
$L__BB1_6:
	add.s32 	%r270, %r270, 1;
	setp.eq.s32 	%p10, %r270, %r7;
	@%p10 bra 	$L__BB1_66;
$L__BB1_7:
	add.s32 	%r132, %r270, %r6;
	mul.wide.s32 	%rd44, %r132, 4;
	add.s64 	%rd45, %rd6, %rd44;
	ld.global.u32 	%r133, [%rd45];
	setp.ne.s32 	%p9, %r133, %r1;
	@%p9 bra 	$L__BB1_6;
	setp.lt.s32 	%p11, %r116, 1;
	mov.b32 	%r284, 0;
	@%p11 bra 	$L__BB1_21;
	and.b32  	%r10, %r116, 15;
	setp.lt.u32 	%p12, %r116, 16;
	mov.b32 	%r274, 0;
	mov.u32 	%r284, %r274;
	@%p12 bra 	$L__BB1_12;
	and.b32  	%r274, %r116, 2147483632;
	neg.s32 	%r271, %r274;
	add.s64 	%rd92, %rd2, 32;
	mov.b32 	%r284, 0;
$L__BB1_11:
	.pragma "nounroll";
	ld.global.u32 	%r138, [%rd92+-32];
	add.s32 	%r139, %r138, %r284;
	ld.global.u32 	%r140, [%rd92+-28];
	add.s32 	%r141, %r140, %r139;
	ld.global.u32 	%r142, [%rd92+-24];
	add.s32 	%r143, %r142, %r141;
	ld.global.u32 	%r144, [%rd92+-20];
	add.s32 	%r145, %r144, %r143;
	ld.global.u32 	%r146, [%rd92+-16];
	add.s32 	%r147, %r146, %r145;
	ld.global.u32 	%r148, [%rd92+-12];
	add.s32 	%r149, %r148, %r147;
	ld.global.u32 	%r150, [%rd92+-8];
	add.s32 	%r151, %r150, %r149;
	ld.global.u32 	%r152, [%rd92+-4];
	add.s32 	%r153, %r152, %r151;
	ld.global.u32 	%r154, [%rd92];
	add.s32 	%r155, %r154, %r153;
	ld.global.u32 	%r156, [%rd92+4];
	add.s32 	%r157, %r156, %r155;
	ld.global.u32 	%r158, [%rd92+8];
	add.s32 	%r159, %r158, %r157;
	ld.global.u32 	%r160, [%rd92+12];
	add.s32 	%r161, %r160, %r159;
	ld.global.u32 	%r162, [%rd92+16];
	add.s32 	%r163, %r162, %r161;
	ld.global.u32 	%r164, [%rd92+20];
	add.s32 	%r165, %r164, %r163;
	ld.global.u32 	%r166, [%rd92+24];
	add.s32 	%r167, %r166, %r165;
	ld.global.u32 	%r168, [%rd92+28];
	add.s32 	%r284, %r168, %r167;
	add.s32 	%r271, %r271, 16;
	add.s64 	%rd92, %rd92, 64;
	setp.ne.s32 	%p13, %r271, 0;
	@%p13 bra 	$L__BB1_11;
$L__BB1_12:
	setp.eq.s32 	%p14, %r10, 0;
	@%p14 bra 	$L__BB1_21;
	and.b32  	%r21, %r116, 7;
	setp.lt.u32 	%p15, %r10, 8;
	@%p15 bra 	$L__BB1_15;
	mul.wide.u32 	%rd46, %r274, 4;
	add.s64 	%rd47, %rd2, %rd46;
	ld.global.u32 	%r170, [%rd47];
	add.s32 	%r171, %r170, %r284;
	ld.global.u32 	%r172, [%rd47+4];
	add.s32 	%r173, %r172, %r171;
	ld.global.u32 	%r174, [%rd47+8];
	add.s32 	%r175, %r174, %r173;
	ld.global.u32 	%r176, [%rd47+12];
	add.s32 	%r177, %r176, %r175;
	ld.global.u32 	%r178, [%rd47+16];
	add.s32 	%r179, %r178, %r177;
	ld.global.u32 	%r180, [%rd47+20];
	add.s32 	%r181, %r180, %r179;
	ld.global.u32 	%r182, [%rd47+24];
	add.s32 	%r183, %r182, %r181;
	ld.global.u32 	%r184, [%rd47+28];
	add.s32 	%r284, %r184, %r183;
	add.s32 	%r274, %r274, 8;
$L__BB1_15:
	setp.eq.s32 	%p16, %r21, 0;
	@%p16 bra 	$L__BB1_21;
	and.b32  	%r27, %r116, 3;
	setp.lt.u32 	%p17, %r21, 4;
	@%p17 bra 	$L__BB1_18;
	mul.wide.u32 	%rd48, %r274, 4;
	add.s64 	%rd49, %rd2, %rd48;
	ld.global.u32 	%r186, [%rd49];
	add.s32 	%r187, %r186, %r284;
	ld.global.u32 	%r188, [%rd49+4];
	add.s32 	%r189, %r188, %r187;
	ld.global.u32 	%r190, [%rd49+8];
	add.s32 	%r191, %r190, %r189;
	ld.global.u32 	%r192, [%rd49+12];
	add.s32 	%r284, %r192, %r191;
	add.s32 	%r274, %r274, 4;
$L__BB1_18:
	setp.eq.s32 	%p18, %r27, 0;
	@%p18 bra 	$L__BB1_21;
	mul.wide.u32 	%rd50, %r274, 4;
	add.s64 	%rd93, %rd2, %rd50;
	neg.s32 	%r282, %r27;
$L__BB1_20:
	.pragma "nounroll";
	ld.global.u32 	%r193, [%rd93];
	add.s32 	%r284, %r193, %r284;
	add.s64 	%rd93, %rd93, 4;
	add.s32 	%r282, %r282, 1;
	setp.ne.s32 	%p19, %r282, 0;
	@%p19 bra 	$L__BB1_20;
$L__BB1_21:
	mul.lo.s32 	%r39, %r284, %r5;
	setp.eq.s32 	%p20, %r2, 0;
	mov.b32 	%r298, 0;
	@%p20 bra 	$L__BB1_34;
	and.b32  	%r40, %r2, 15;
	setp.lt.u32 	%p21, %r2, 16;
	mov.b32 	%r291, 0;
	mov.u32 	%r298, %r291;
	@%p21 bra 	$L__BB1_25;
	and.b32  	%r291, %r2, 65520;
	neg.s32 	%r285, %r291;
	add.s64 	%rd94, %rd2, 32;
	mov.b32 	%r298, 0;
$L__BB1_24:
	.pragma "nounroll";
	ld.global.u32 	%r198, [%rd94+-32];
	add.s32 	%r199, %r198, %r298;
	ld.global.u32 	%r200, [%rd94+-28];
	add.s32 	%r201, %r200, %r199;
	ld.global.u32 	%r202, [%rd94+-24];
	add.s32 	%r203, %r202, %r201;
	ld.global.u32 	%r204, [%rd94+-20];
	add.s32 	%r205, %r204, %r203;
	ld.global.u32 	%r206, [%rd94+-16];
	add.s32 	%r207, %r206, %r205;
	ld.global.u32 	%r208, [%rd94+-12];
	add.s32 	%r209, %r208, %r207;
	ld.global.u32 	%r210, [%rd94+-8];
	add.s32 	%r211, %r210, %r209;
	ld.global.u32 	%r212, [%rd94+-4];
	add.s32 	%r213, %r212, %r211;
	ld.global.u32 	%r214, [%rd94];
	add.s32 	%r215, %r214, %r213;
	ld.global.u32 	%r216, [%rd94+4];
	add.s32 	%r217, %r216, %r215;
	ld.global.u32 	%r218, [%rd94+8];
	add.s32 	%r219, %r218, %r217;
	ld.global.u32 	%r220, [%rd94+12];
	add.s32 	%r221, %r220, %r219;
	ld.global.u32 	%r222, [%rd94+16];
	add.s32 	%r223, %r222, %r221;
	ld.global.u32 	%r224, [%rd94+20];
	add.s32 	%r225, %r224, %r223;
	ld.global.u32 	%r226, [%rd94+24];
	add.s32 	%r227, %r226, %r225;
	ld.global.u32 	%r228, [%rd94+28];
	add.s32 	%r298, %r228, %r227;
	add.s32 	%r285, %r285, 16;
	add.s64 	%rd94, %rd94, 64;
	setp.ne.s32 	%p22, %r285, 0;
	@%p22 bra 	$L__BB1_24;
$L__BB1_25:
	setp.eq.s32 	%p23, %r40, 0;
	@%p23 bra 	$L__BB1_34;
	and.b32  	%r50, %r2, 7;
	setp.lt.u32 	%p24, %r40, 8;
	@%p24 bra 	$L__BB1_28;
	mul.wide.u32 	%rd51, %r291, 4;
	add.s64 	%rd52, %rd2, %rd51;
	ld.global.u32 	%r230, [%rd52];
	add.s32 	%r231, %r230, %r298;
	ld.global.u32 	%r232, [%rd52+4];
	add.s32 	%r233, %r232, %r231;
	ld.global.u32 	%r234, [%rd52+8];
	add.s32 	%r235, %r234, %r233;
	ld.global.u32 	%r236, [%rd52+12];
	add.s32 	%r237, %r236, %r235;
	ld.global.u32 	%r238, [%rd52+16];
	add.s32 	%r239, %r238, %r237;
	ld.global.u32 	%r240, [%rd52+20];
	add.s32 	%r241, %r240, %r239;
	ld.global.u32 	%r242, [%rd52+24];
	add.s32 	%r243, %r242, %r241;
	ld.global.u32 	%r244, [%rd52+28];
	add.s32 	%r298, %r244, %r243;
	add.s32 	%r291, %r291, 8;
$L__BB1_28:
	setp.eq.s32 	%p25, %r50, 0;
	@%p25 bra 	$L__BB1_34;
	and.b32  	%r56, %r2, 3;
	setp.lt.u32 	%p26, %r50, 4;
	@%p26 bra 	$L__BB1_31;
	mul.wide.u32 	%rd53, %r291, 4;
	add.s64 	%rd54, %rd2, %rd53;
	ld.global.u32 	%r246, [%rd54];
	add.s32 	%r247, %r246, %r298;
	ld.global.u32 	%r248, [%rd54+4];
	add.s32 	%r249, %r248, %r247;
	ld.global.u32 	%r250, [%rd54+8];
	add.s32 	%r251, %r250, %r249;
	ld.global.u32 	%r252, [%rd54+12];
	add.s32 	%r298, %r252, %r251;
	add.s32 	%r291, %r291, 4;
$L__BB1_31:
	setp.eq.s32 	%p27, %r56, 0;
	@%p27 bra 	$L__BB1_34;
	mul.wide.u32 	%rd55, %r291, 4;
	add.s64 	%rd95, %rd2, %rd55;
	neg.s32 	%r296, %r56;
$L__BB1_33:
	.pragma "nounroll";
	ld.global.u32 	%r253, [%rd95];
	add.s32 	%r298, %r253, %r298;
	add.s64 	%rd95, %rd95, 4;
	add.s32 	%r296, %r296, 1;
	setp.ne.s32 	%p28, %r296, 0;
	@%p28 bra 	$L__BB1_33;
$L__BB1_34:
	add.s32 	%r68, %r298, %r39;
	mul.wide.u32 	%rd56, %r2, 4;
	add.s64 	%rd57, %rd2, %rd56;
	ld.global.u32 	%r69, [%rd57];
	cvta.to.global.u64 	%rd58, %rd23;
	mul.wide.u32 	%rd59, %r2, 8;
	add.s64 	%rd60, %rd58, %rd59;
	ld.global.u64 	%rd19, [%rd60];
	cvta.to.global.u64 	%rd61, %rd30;
	add.s64 	%rd20, %rd61, %rd56;
	cvta.to.global.u64 	%rd62, %rd31;
	add.s64 	%rd21, %rd62, %rd56;
	cvta.to.global.u64 	%rd63, %rd32;
	add.s64 	%rd64, %rd63, %rd56;
	ld.global.u32 	%r70, [%rd64];
	setp.lt.s32 	%p29, %r69, 1;
	mov.f32 	%f75, 0f00000000;
	@%p29 bra 	$L__BB1_61;
	ld.global.u32 	%r255, [%rd21];
	ld.global.u32 	%r256, [%rd20];
	mul.lo.s32 	%r71, %r118, %r1;
	mul.lo.s32 	%r72, %r256, %r5;
	mul.lo.s32 	%r73, %r255, %r3;
	and.b32  	%r74, %r69, 3;
	setp.lt.u32 	%p30, %r69, 4;
	mov.f32 	%f75, 0f00000000;
	mov.b32 	%r308, 0;
	@%p30 bra 	$L__BB1_54;
	and.b32  	%r308, %r69, 2147483644;
	neg.s32 	%r307, %r308;
	add.s32 	%r304, %r73, %r72;
	mad.lo.s32 	%r306, %r70, 3, %r304;
	shl.b32 	%r257, %r70, 1;
	add.s32 	%r305, %r304, %r257;
	add.s32 	%r303, %r304, %r70;
	mad.lo.s32 	%r259, %r119, %r68, %r119;
	add.s32 	%r302, %r71, %r259;
	shl.b32 	%r81, %r119, 2;
	add.s32 	%r260, %r68, 2;
	mad.lo.s32 	%r301, %r119, %r260, %r71;
	add.s32 	%r261, %r68, 3;
	mad.lo.s32 	%r300, %r119, %r261, %r71;
	mad.lo.s32 	%r299, %r119, %r68, %r71;
	mov.f32 	%f75, 0f00000000;
$L__BB1_37:
	setp.lt.s32 	%p31, %r299, 0;
	@%p31 bra 	$L__BB1_41;
	setp.lt.s32 	%p32, %r304, 0;
	@%p32 bra 	$L__BB1_41;
	mul.wide.u32 	%rd65, %r299, 2;
	add.s64 	%rd66, %rd1, %rd65;
	ld.global.u16 	%rs5, [%rd66];
	mul.wide.u32 	%rd67, %r304, 2;
	add.s64 	%rd68, %rd19, %rd67;
	ld.u16 	%rs6, [%rd68];
	// begin inline asm
	{  cvt.f32.f16 %f30, %rs5;}

	// end inline asm
	// begin inline asm
	{ cvt.f32.bf16 %f31, %rs6;}

	// end inline asm
	abs.f32 	%f32, %f30;
	setp.equ.f32 	%p33, %f32, 0f7F800000;
	abs.f32 	%f33, %f31;
	setp.equ.f32 	%p34, %f33, 0f7F800000;
	or.pred  	%p35, %p33, %p34;
	@%p35 bra 	$L__BB1_41;
	mul.f32 	%f35, %f30, %f31;
	abs.f32 	%f36, %f35;
	setp.equ.f32 	%p36, %f36, 0f7F800000;
	add.f32 	%f37, %f75, %f35;
	selp.f32 	%f75, %f75, %f37, %p36;
$L__BB1_41:
	setp.lt.s32 	%p37, %r302, 0;
	@%p37 bra 	$L__BB1_45;
	setp.lt.s32 	%p38, %r303, 0;
	@%p38 bra 	$L__BB1_45;
	mul.wide.u32 	%rd69, %r302, 2;
	add.s64 	%rd70, %rd1, %rd69;
	ld.global.u16 	%rs7, [%rd70];
	mul.wide.u32 	%rd71, %r303, 2;
	add.s64 	%rd72, %rd19, %rd71;
	ld.u16 	%rs8, [%rd72];
	// begin inline asm
	{  cvt.f32.f16 %f38, %rs7;}

	// end inline asm
	// begin inline asm
	{ cvt.f32.bf16 %f39, %rs8;}

	// end inline asm
	abs.f32 	%f40, %f38;
	setp.equ.f32 	%p39, %f40, 0f7F800000;
	abs.f32 	%f41, %f39;
	setp.equ.f32 	%p40, %f41, 0f7F800000;
	or.pred  	%p41, %p39, %p40;
	@%p41 bra 	$L__BB1_45;
	mul.f32 	%f43, %f38, %f39;
	abs.f32 	%f44, %f43;
	setp.equ.f32 	%p42, %f44, 0f7F800000;
	add.f32 	%f45, %f75, %f43;
	selp.f32 	%f75, %f75, %f45, %p42;
$L__BB1_45:
	setp.lt.s32 	%p43, %r301, 0;
	@%p43 bra 	$L__BB1_49;
	setp.lt.s32 	%p44, %r305, 0;
	@%p44 bra 	$L__BB1_49;
	mul.wide.u32 	%rd73, %r301, 2;
	add.s64 	%rd74, %rd1, %rd73;
	ld.global.u16 	%rs9, [%rd74];
	mul.wide.u32 	%rd75, %r305, 2;
	add.s64 	%rd76, %rd19, %rd75;
	ld.u16 	%rs10, [%rd76];
	// begin inline asm
	{  cvt.f32.f16 %f46, %rs9;}

	// end inline asm
	// begin inline asm
	{ cvt.f32.bf16 %f47, %rs10;}

	// end inline asm
	abs.f32 	%f48, %f46;
	setp.equ.f32 	%p45, %f48, 0f7F800000;
	abs.f32 	%f49, %f47;
	setp.equ.f32 	%p46, %f49, 0f7F800000;
	or.pred  	%p47, %p45, %p46;
	@%p47 bra 	$L__BB1_49;
	mul.f32 	%f51, %f46, %f47;
	abs.f32 	%f52, %f51;
	setp.equ.f32 	%p48, %f52, 0f7F800000;
	add.f32 	%f53, %f75, %f51;
	selp.f32 	%f75, %f75, %f53, %p48;
$L__BB1_49:
	setp.lt.s32 	%p49, %r300, 0;
	@%p49 bra 	$L__BB1_53;
	setp.lt.s32 	%p50, %r306, 0;
	@%p50 bra 	$L__BB1_53;
	mul.wide.u32 	%rd77, %r300, 2;
	add.s64 	%rd78, %rd1, %rd77;
	ld.global.u16 	%rs11, [%rd78];
	mul.wide.u32 	%rd79, %r306, 2;
	add.s64 	%rd80, %rd19, %rd79;
	ld.u16 	%rs12, [%rd80];
	// begin inline asm
	{  cvt.f32.f16 %f54, %rs11;}

	// end inline asm
	// begin inline asm
	{ cvt.f32.bf16 %f55, %rs12;}

	// end inline asm
	abs.f32 	%f56, %f54;
	setp.equ.f32 	%p51, %f56, 0f7F800000;
	abs.f32 	%f57, %f55;
	setp.equ.f32 	%p52, %f57, 0f7F800000;
	or.pred  	%p53, %p51, %p52;
	@%p53 bra 	$L__BB1_53;
	mul.f32 	%f59, %f54, %f55;
	abs.f32 	%f60, %f59;
	setp.equ.f32 	%p54, %f60, 0f7F800000;
	add.f32 	%f61, %f75, %f59;
	selp.f32 	%f75, %f75, %f61, %p54;
$L__BB1_53:
	add.s32 	%r307, %r307, 4;
	shl.b32 	%r262, %r70, 2;
	add.s32 	%r306, %r306, %r262;
	add.s32 	%r305, %r305, %r262;
	add.s32 	%r304, %r304, %r262;
	add.s32 	%r303, %r303, %r262;
	add.s32 	%r302, %r302, %r81;
	add.s32 	%r301, %r301, %r81;
	add.s32 	%r300, %r300, %r81;
	add.s32 	%r299, %r299, %r81;
	setp.ne.s32 	%p55, %r307, 0;
	@%p55 bra 	$L__BB1_37;
$L__BB1_54:
	setp.eq.s32 	%p56, %r74, 0;
	@%p56 bra 	$L__BB1_61;
	mad.lo.s32 	%r263, %r308, %r70, %r73;
	add.s32 	%r311, %r263, %r72;
	add.s32 	%r264, %r298, %r308;
	add.s32 	%r265, %r264, %r39;
	mad.lo.s32 	%r310, %r119, %r265, %r71;
	neg.s32 	%r309, %r74;
$L__BB1_56:
	.pragma "nounroll";
	setp.lt.s32 	%p57, %r310, 0;
	@%p57 bra 	$L__BB1_60;
	setp.lt.s32 	%p58, %r311, 0;
	@%p58 bra 	$L__BB1_60;
	mul.wide.u32 	%rd81, %r310, 2;
	add.s64 	%rd82, %rd1, %rd81;
	ld.global.u16 	%rs13, [%rd82];
	mul.wide.u32 	%rd83, %r311, 2;
	add.s64 	%rd84, %rd19, %rd83;
	ld.u16 	%rs14, [%rd84];
	// begin inline asm
	{  cvt.f32.f16 %f62, %rs13;}

	// end inline asm
	// begin inline asm
	{ cvt.f32.bf16 %f63, %rs14;}

	// end inline asm
	abs.f32 	%f64, %f62;
	setp.equ.f32 	%p59, %f64, 0f7F800000;
	abs.f32 	%f65, %f63;
	setp.equ.f32 	%p60, %f65, 0f7F800000;
	or.pred  	%p61, %p59, %p60;
	@%p61 bra 	$L__BB1_60;
	mul.f32 	%f67, %f62, %f63;
	abs.f32 	%f68, %f67;
	setp.equ.f32 	%p62, %f68, 0f7F800000;
	add.f32 	%f69, %f75, %f67;
	selp.f32 	%f75, %f75, %f69, %p62;
$L__BB1_60:
	add.s32 	%r311, %r311, %r70;
	add.s32 	%r310, %r310, %r119;
	add.s32 	%r309, %r309, 1;
	setp.ne.s32 	%p63, %r309, 0;
	@%p63 bra 	$L__BB1_56;
$L__BB1_61:
	ld.param.u64 	%rd91, [_Z24lora_fused_expand_kernelI6__halfS0_EvPKT_PKvPT0_PKiS9_S9_S9_S9_S9_S9_S9_S9_S9_iiiibiiii_param_7];
	cvta.to.global.u64 	%rd85, %rd91;
	mul.wide.u32 	%rd86, %r2, 4;
	add.s64 	%rd87, %rd85, %rd86;
	ld.global.u32 	%r266, [%rd87];
	add.s32 	%r267, %r266, %r3;
	mul.lo.s32 	%r268, %r120, %r1;
	mad.lo.s32 	%r114, %r267, %r121, %r268;
	setp.lt.s32 	%p64, %r114, 0;
	setp.ge.s32 	%p65, %r267, %r115;
	or.pred  	%p66, %p65, %p64;
	abs.f32 	%f70, %f75;
	setp.equ.f32 	%p67, %f70, 0f7F800000;
	or.pred  	%p68, %p66, %p67;
	@%p68 bra 	$L__BB1_65;
	ld.param.u64 	%rd90, [_Z24lora_fused_expand_kernelI6__halfS0_EvPKT_PKvPT0_PKiS9_S9_S9_S9_S9_S9_S9_S9_S9_iiiibiiii_param_2];
	// begin inline asm
	{  cvt.rn.f16.f32 %rs19, %f75;}

	// end inline asm
	setp.eq.s16 	%p69, %rs4, 0;
	cvta.to.global.u64 	%rd88, %rd90;
	mul.wide.u32 	%rd89, %r114, 2;
	add.s64 	%rd22, %rd88, %rd89;
	@%p69 bra 	$L__BB1_64;
	ld.global.u16 	%rs18, [%rd22];
	// begin inline asm
	{add.f16 %rs19,%rs19,%rs18;
}
	// end inline asm
$L__BB1_64:
	st.global.u16 	[%rd22], %rs19;
$L__BB1_65:
	ret;
$L__BB1_66:
	add.s32 	%r269, %r269, 1;
	setp.eq.s32 	%p70, %r269, %r117;
	@%p70 bra 	$L__BB1_65;
	bra.uni 	$L__BB1_3;

}
	// .globl	_Z24lora_fused_expand_kernelI13__nv_bfloat16S0_EvPKT_PKvPT0_PKiS9_S9_S9_S9_S9_S9_S9_S9_S9_iiiibiiii
.visible .entry _Z24lora_fused_expand_kernelI13__nv_bfloat16S0_EvPKT_PKvPT0_PKiS9_S9_S9_S9_S9_S9_S9_S9_S9_iiiibiiii(
	.param .u64 .ptr .align 1 _Z24lora_fused_expand_kernelI13__nv_bfloat16S0_EvPKT_PKvPT0_PKiS9_S9_S9_S9_S9_S9_S9_S9_S9_iiiibiiii_param_0,
	.param .u64 .ptr .align 1 _Z24lora_fused_expand_kernelI13__nv_bfloat16S0_EvPKT_PKvPT0_PKiS9_S9_S9_S9_S9_S9_S9_S9_S9_iiiibiiii_param_1,
	.param .u64 .ptr .align 1 _Z24lora_fused_expand_kernelI13__nv_bfloat16S0_EvPKT_PKvPT0_PKiS9_S9_S9_S9_S9_S9_S9_S9_S9_iiiibiiii_param_2,
	.param .u64 .ptr .align 1 _Z24lora_fused_expand_kernelI13__nv_bfloat16S0_EvPKT_PKvPT0_PKiS9_S9_S9_S9_S9_S9_S9_S9_S9_iiiibiiii_param_3,
	.param .u64 .ptr .align 1 _Z24lora_fused_expand_kernelI13__nv_bfloat16S0_EvPKT_PKvPT0_PKiS9_S9_S9_S9_S9_S9_S9_S9_S9_iiiibiiii_param_4,
	.param .u64 .ptr .align 1 _Z24lora_fused_expand_kernelI13__nv_bfloat16S0_EvPKT_PKvPT0_PKiS9_S9_S9_S9_S9_S9_S9_S9_S9_iiiibiiii_param_5,
	.param .u64 .ptr .align 1 _Z24lora_fused_expand_kernelI13__nv_bfloat16S0_EvPKT_PKvPT0_PKiS9_S9_S9_S9_S9_S9_S9_S9_S9_iiiibiiii_param_6,
	.param .u64 .ptr .align 1 _Z24lora_fused_expand_kernelI13__nv_bfloat16S0_EvPKT_PKvPT0_PKiS9_S9_S9_S9_S9_S9_S9_S9_S9_iiiibiiii_param_7,
	.param .u64 .ptr .align 1 _Z24lora_fused_expand_kernelI13__nv_bfloat16S0_EvPKT_PKvPT0_PKiS9_S9_S9_S9_S9_S9_S9_S9_S9_iiiibiiii_param_8,
	.param .u64 .ptr .align 1 _Z24lora_fused_expand_kernelI13__nv_bfloat16S0_EvPKT_PKvPT0_PKiS9_S9_S9_S9_S9_S9_S9_S9_S9_iiiibiiii_param_9,
	.param .u64 .ptr .align 1 _Z24lora_fused_expand_kernelI13__nv_bfloat16S0_EvPKT_PKvPT0_PKiS9_S9_S9_S9_S9_S9_S9_S9_S9_iiiibiiii_param_10,
	.param .u64 .ptr .align 1 _Z24lora_fused_expand_kernelI13__nv_bfloat16S0_EvPKT_PKvPT0_PKiS9_S9_S9_S9_S9_S9_S9_S9_S9_iiiibiiii_param_11,
	.param .u64 .ptr .align 1 _Z24lora_fused_expand_kernelI13__nv_bfloat16S0_EvPKT_PKvPT0_PKiS9_S9_S9_S9_S9_S9_S9_S9_S9_iiiibiiii_param_12,
	.param .u32 _Z24lora_fused_expand_kernelI13__nv_bfloat16S0_EvPKT_PKvPT0_PKiS9_S9_S9_S9_S9_S9_S9_S9_S9_iiiibiiii_param_13,
	.param .u32 _Z24lora_fused_expand_kernelI13__nv_bfloat16S0_EvPKT_PKvPT0_PKiS9_S9_S9_S9_S9_S9_S9_S9_S9_iiiibiiii_param_14,
	.param .u32 _Z24lora_fused_expand_kernelI13__nv_bfloat16S0_EvPKT_PKvPT0_PKiS9_S9_S9_S9_S9_S9_S9_S9_S9_iiiibiiii_param_15,
	.param .u32 _Z24lora_fused_expand_kernelI13__nv_bfloat16S0_EvPKT_PKvPT0_PKiS9_S9_S9_S9_S9_S9_S9_S9_S9_iiiibiiii_param_16,
	.param .u8 _Z24lora_fused_expand_kernelI13__nv_bfloat16S0_EvPKT_PKvPT0_PKiS9_S9_S9_S9_S9_S9_S9_S9_S9_iiiibiiii_param_17,
	.param .u32 _Z24lora_fused_expand_kernelI13__nv_bfloat16S0_EvPKT_PKvPT0_PKiS9_S9_S9_S9_S9_S9_S9_S9_S9_iiiibiiii_param_18,
	.param .u32 _Z24lora_fused_expand_kernelI13__nv_bfloat16S0_EvPKT_PKvPT0_PKiS9_S9_S9_S9_S9_S9_S9_S9_S9_iiiibiiii_param_19,
	.param .u32 _Z24lora_fused_expand_kernelI13__nv_bfloat16S0_EvPKT_PKvPT0_PKiS9_S9_S9_S9_S9_S9_S9_S9_S9_iiiibiiii_param_20,
	.param .u32 _Z24lora_fused_expand_kernelI13__nv_bfloat16S0_EvPKT_PKvPT0_PKiS9_S9_S9_S9_S9_S9_S9_S9_S9_iiiibiiii_param_21
)
{
	.reg .pred 	%p<71>;
	.reg .b16 	%rs<20>;
	.reg .b32 	%r<312>;
	.reg .b32 	%f<83>;
	.reg .b64 	%rd<96>;

	ld.param.u64 	%rd34, [_Z24lora_fused_expand_kernelI13__nv_bfloat16S0_EvPKT_PKvPT0_PKiS9_S9_S9_S9_S9_S9_S9_S9_S9_iiiibiiii_param_0];
	ld.param.u64 	%rd23, [_Z24lora_fused_expand_kernelI13__nv_bfloat16S0_EvPKT_PKvPT0_PKiS9_S9_S9_S9_S9_S9_S9_S9_S9_iiiibiiii_param_1];
	ld.param.u64 	%rd25, [_Z24lora_fused_expand_kernelI13__nv_bfloat16S0_EvPKT_PKvPT0_PKiS9_S9_S9_S9_S9_S9_S9_S9_S9_iiiibiiii_param_3];
	ld.param.u64 	%rd26, [_Z24lora_fused_expand_kernelI13__nv_bfloat16S0_EvPKT_PKvPT0_PKiS9_S9_S9_S9_S9_S9_S9_S9_S9_iiiibiiii_param_4];
	ld.param.u64 	%rd27, [_Z24lora_fused_expand_kernelI13__nv_bfloat16S0_EvPKT_PKvPT0_PKiS9_S9_S9_S9_S9_S9_S9_S9_S9_iiiibiiii_param_5];
	ld.param.u64 	%rd28, [_Z24lora_fused_expand_kernelI13__nv_bfloat16S0_EvPKT_PKvPT0_PKiS9_S9_S9_S9_S9_S9_S9_S9_S9_iiiibiiii_param_6];
	ld.param.u64 	%rd35, [_Z24lora_fused_expand_kernelI13__nv_bfloat16S0_EvPKT_PKvPT0_PKiS9_S9_S9_S9_S9_S9_S9_S9_S9_iiiibiiii_param_8];
	ld.param.u64 	%rd30, [_Z24lora_fused_expand_kernelI13__nv_bfloat16S0_EvPKT_PKvPT0_PKiS9_S9_S9_S9_S9_S9_S9_S9_S9_iiiibiiii_param_9];
	ld.param.u64 	%rd31, [_Z24lora_fused_expand_kernelI13__nv_bfloat16S0_EvPKT_PKvPT0_PKiS9_S9_S9_S9_S9_S9_S9_S9_S9_iiiibiiii_param_10];
	ld.param.u64 	%rd32, [_Z24lora_fused_expand_kernelI13__nv_bfloat16S0_EvPKT_PKvPT0_PKiS9_S9_S9_S9_S9_S9_S9_S9_S9_iiiibiiii_param_11];
	ld.param.u64 	%rd33, [_Z24lora_fused_expand_kernelI13__nv_bfloat16S0_EvPKT_PKvPT0_PKiS9_S9_S9_S9_S9_S9_S9_S9_S9_iiiibiiii_param_12];
	ld.param.u32 	%r122, [_Z24lora_fused_expand_kernelI13__nv_bfloat16S0_EvPKT_PKvPT0_PKiS9_S9_S9_S9_S9_S9_S9_S9_S9_iiiibiiii_param_13];
	ld.param.u32 	%r115, [_Z24lora_fused_expand_kernelI13__nv_bfloat16S0_EvPKT_PKvPT0_PKiS9_S9_S9_S9_S9_S9_S9_S9_S9_iiiibiiii_param_14];
	ld.param.u32 	%r116, [_Z24lora_fused_expand_kernelI13__nv_bfloat16S0_EvPKT_PKvPT0_PKiS9_S9_S9_S9_S9_S9_S9_S9_S9_iiiibiiii_param_15];
	ld.param.u32 	%r117, [_Z24lora_fused_expand_kernelI13__nv_bfloat16S0_EvPKT_PKvPT0_PKiS9_S9_S9_S9_S9_S9_S9_S9_S9_iiiibiiii_param_16];
	ld.param.s8 	%rs4, [_Z24lora_fused_expand_kernelI13__nv_bfloat16S0_EvPKT_PKvPT0_PKiS9_S9_S9_S9_S9_S9_S9_S9_S9_iiiibiiii_param_17];
	ld.param.u32 	%r118, [_Z24lora_fused_expand_kernelI13__nv_bfloat16S0_EvPKT_PKvPT0_PKiS9_S9_S9_S9_S9_S9_S9_S9_S9_iiiibiiii_param_18];
	ld.param.u32 	%r119, [_Z24lora_fused_expand_kernelI13__nv_bfloat16S0_EvPKT_PKvPT0_PKiS9_S9_S9_S9_S9_S9_S9_S9_S9_iiiibiiii_param_19];
	ld.param.u32 	%r120, [_Z24lora_fused_expand_kernelI13__nv_bfloat16S0_EvPKT_PKvPT0_PKiS9_S9_S9_S9_S9_S9_S9_S9_S9_iiiibiiii_param_20];
	ld.param.u32 	%r121, [_Z24lora_fused_expand_kernelI13__nv_bfloat16S0_EvPKT_PKvPT0_PKiS9_S9_S9_S9_S9_S9_S9_S9_S9_iiiibiiii_param_21];
	cvta.to.global.u64 	%rd1, %rd34;
	cvta.to.global.u64 	%rd2, %rd35;
	mov.u32 	%r123, %ctaid.x;
	mov.u32 	%r124, %ntid.x;
	mov.u32 	%r125, %tid.x;
	mad.lo.s32 	%r1, %r123, %r124, %r125;
	mov.u32 	%r2, %ctaid.y;
	mov.u32 	%r126, %ctaid.z;
	mov.u32 	%r127, %ntid.z;
	mov.u32 	%r128, %tid.z;
	mad.lo.s32 	%r3, %r126, %r127, %r128;
	setp.ge.s32 	%p1, %r1, %r122;
	setp.ge.s32 	%p2, %r2, %r116;
	or.pred  	%p3, %p1, %p2;
	@%p3 bra 	$L__BB2_65;
	cvta.to.global.u64 	%rd36, %rd33;
	mul.wide.u32 	%rd37, %r2, 4;
	add.s64 	%rd38, %rd36, %rd37;
	ld.global.u32 	%r129, [%rd38];
	setp.ge.s32 	%p4, %r3, %r129;
	setp.lt.s32 	%p5, %r117, 1;
	or.pred  	%p6, %p4, %p5;
	@%p6 bra 	$L__BB2_65;
	cvta.to.global.u64 	%rd3, %rd26;
	cvta.to.global.u64 	%rd4, %rd28;
	cvta.to.global.u64 	%rd5, %rd27;
	cvta.to.global.u64 	%rd6, %rd25;
	mov.b32 	%r269, 0;
$L__BB2_3:
	mul.wide.u32 	%rd39, %r269, 4;
	add.s64 	%rd40, %rd3, %rd39;
	ld.global.u32 	%r5, [%rd40];
	setp.eq.s32 	%p7, %r5, -1;
	@%p7 bra 	$L__BB2_66;
	mul.wide.u32 	%rd41, %r269, 4;
	add.s64 	%rd42, %rd4, %rd41;
	ld.global.u32 	%r6, [%rd42];
	add.s64 	%rd43, %rd5, %rd41;
	ld.global.u32 	%r7, [%rd43];
	setp.lt.s32 	%p8, %r7, 1;
	@%p8 bra 	$L__BB2_66;
	mov.b32 	%r270, 0;
	bra.uni 	$L__BB2_7;
$L__BB2_6:
	add.s32 	%r270, %r270, 1;
	setp.eq.s32 	%p10, %r270, %r7;
	@%p10 bra 	$L__BB2_66;
$L__BB2_7:
	add.s32 	%r132, %r270, %r6;
	mul.wide.s32 	%rd44, %r132, 4;
	add.s64 	%rd45, %rd6, %rd44;
	ld.global.u32 	%r133, [%rd45];
	setp.ne.s32 	%p9, %r133, %r1;
	@%p9 bra 	$L__BB2_6;
	setp.lt.s32 	%p11, %r116, 1;
	mov.b32 	%r284, 0;
	@%p11 bra 	$L__BB2_21;
	and.b32  	%r10, %r116, 15;
	setp.lt.u32 	%p12, %r116, 16;
	mov.b32 	%r274, 0;
	mov.u32 	%r284, %r274;
	@%p12 bra 	$L__BB2_12;
	and.b32  	%r274, %r116, 2147483632;
	neg.s32 	%r271, %r274;
	add.s64 	%rd92, %rd2, 32;
	mov.b32 	%r284, 0;
$L__BB2_11:
	.pragma "nounroll";
	ld.global.u32 	%r138, [%rd92+-32];
	add.s32 	%r139, %r138, %r284;
	ld.global.u32 	%r140, [%rd92+-28];
	add.s32 	%r141, %r140, %r139;
	ld.global.u32 	%r142, [%rd92+-24];
	add.s32 	%r143, %r142, %r141;
	ld.global.u32 	%r144, [%rd92+-20];
	add.s32 	%r145, %r144, %r143;
	ld.global.u32 	%r146, [%rd92+-16];
	add.s32 	%r147, %r146, %r145;
	ld.global.u32 	%r148, [%rd92+-12];
	add.s32 	%r149, %r148, %r147;
	ld.global.u32 	%r150, [%rd92+-8];
	add.s32 	%r151, %r150, %r149;
	ld.global.u32 	%r152, [%rd92+-4];
	add.s32 	%r153, %r152, %r151;
	ld.global.u32 	%r154, [%rd92];
	add.s32 	%r155, %r154, %r153;
	ld.global.u32 	%r156, [%rd92+4];
	add.s32 	%r157, %r156, %r155;
	ld.global.u32 	%r158, [%rd92+8];
	add.s32 	%r159, %r158, %r157;
	ld.global.u32 	%r160, [%rd92+12];
	add.s32 	%r161, %r160, %r159;
	ld.global.u32 	%r162, [%rd92+16];
	add.s32 	%r163, %r162, %r161;
	ld.global.u32 	%r164, [%rd92+20];
	add.s32 	%r165, %r164, %r163;
	ld.global.u32 	%r166, [%rd92+24];
	add.s32 	%r167, %r166, %r165;
	ld.global.u32 	%r168, [%rd92+28];
	add.s32 	%r284, %r168, %r167;
	add.s32 	%r271, %r271, 16;
	add.s64 	%rd92, %rd92, 64;
	setp.ne.s32 	%p13, %r271, 0;
	@%p13 bra 	$L__BB2_11;
$L__BB2_12:
	setp.eq.s32 	%p14, %r10, 0;
	@%p14 bra 	$L__BB2_21;
	and.b32  	%r21, %r116, 7;
	setp.lt.u32 	%p15, %r10, 8;
	@%p15 bra 	$L__BB2_15;
	mul.wide.u32 	%rd46, %r274, 4;
	add.s64 	%rd47, %rd2, %rd46;
	ld.global.u32 	%r170, [%rd47];
	add.s32 	%r171, %r170, %r284;
	ld.global.u32 	%r172, [%rd47+4];
	add.s32 	%r173, %r172, %r171;
	ld.global.u32 	%r174, [%rd47+8];
	add.s32 	%r175, %r174, %r173;
	ld.global.u32 	%r176, [%rd47+12];
	add.s32 	%r177, %r176, %r175;
	ld.global.u32 	%r178, [%rd47+16];
	add.s32 	%r179, %r178, %r177;
	ld.global.u32 	%r180, [%rd47+20];
	add.s32 	%r181, %r180, %r179;
	ld.global.u32 	%r182, [%rd47+24];
	add.s32 	%r183, %r182, %r181;
	ld.global.u32 	%r184, [%rd47+28];
	add.s32 	%r284, %r184, %r183;
	add.s32 	%r274, %r274, 8;
$L__BB2_15:
	setp.eq.s32 	%p16, %r21, 0;
	@%p16 bra 	$L__BB2_21;
	and.b32  	%r27, %r116, 3;
	setp.lt.u32 	%p17, %r21, 4;
	@%p17 bra 	$L__BB2_18;
	mul.wide.u32 	%rd48, %r274, 4;
	add.s64 	%rd49, %rd2, %rd48;
	ld.global.u32 	%r186, [%rd49];
	add.s32 	%r187, %r186, %r284;
	ld.global.u32 	%r188, [%rd49+4];
	add.s32 	%r189, %r188, %r187;
	ld.global.u32 	%r190, [%rd49+8];
	add.s32 	%r191, %r190, %r189;
	ld.global.u32 	%r192, [%rd49+12];
	add.s32 	%r284, %r192, %r191;
	add.s32 	%r274, %r274, 4;
$L__BB2_18:
	setp.eq.s32 	%p18, %r27, 0;
	@%p18 bra 	$L__BB2_21;
	mul.wide.u32 	%rd50, %r274, 4;
	add.s64 	%rd93, %rd2, %rd50;
	neg.s32 	%r282, %r27;
$L__BB2_20:
	.pragma "nounroll";
	ld.global.u32 	%r193, [%rd93];
	add.s32 	%r284, %r193, %r284;
	add.s64 	%rd93, %rd93, 4;
	add.s32 	%r282, %r282, 1;
	setp.ne.s32 	%p19, %r282, 0;
	@%p19 bra 	$L__BB2_20;
$L__BB2_21:
	mul.lo.s32 	%r39, %r284, %r5;
	setp.eq.s32 	%p20, %r2, 0;
	mov.b32 	%r298, 0;
	@%p20 bra 	$L__BB2_34;
	and.b32  	%r40, %r2, 15;
	setp.lt.u32 	%p21, %r2, 16;
	mov.b32 	%r291, 0;
	mov.u32 	%r298, %r291;
	@%p21 bra 	$L__BB2_25;
	and.b32  	%r291, %r2, 65520;
	neg.s32 	%r285, %r291;
	add.s64 	%rd94, %rd2, 32;
	mov.b32 	%r298, 0;
$L__BB2_24:
	.pragma "nounroll";
	ld.global.u32 	%r198, [%rd94+-32];
	add.s32 	%r199, %r198, %r298;
	ld.global.u32 	%r200, [%rd94+-28];
	add.s32 	%r201, %r200, %r199;
	ld.global.u32 	%r202, [%rd94+-24];
	add.s32 	%r203, %r202, %r201;
	ld.global.u32 	%r204, [%rd94+-20];
	add.s32 	%r205, %r204, %r203;
	ld.global.u32 	%r206, [%rd94+-16];
	add.s32 	%r207, %r206, %r205;
	ld.global.u32 	%r208, [%rd94+-12];
	add.s32 	%r209, %r208, %r207;
	ld.global.u32 	%r210, [%rd94+-8];
	add.s32 	%r211, %r210, %r209;
	ld.global.u32 	%r212, [%rd94+-4];
	add.s32 	%r213, %r212, %r211;
	ld.global.u32 	%r214, [%rd94];
	add.s32 	%r215, %r214, %r213;
	ld.global.u32 	%r216, [%rd94+4];
	add.s32 	%r217, %r216, %r215;
	ld.global.u32 	%r218, [%rd94+8];
	add.s32 	%r219, %r218, %r217;
	ld.global.u32 	%r220, [%rd94+12];
	add.s32 	%r221, %r220, %r219;
	ld.global.u32 	%r222, [%rd94+16];
	add.s32 	%r223, %r222, %r221;
	ld.global.u32 	%r224, [%rd94+20];
	add.s32 	%r225, %r224, %r223;
	ld.global.u32 	%r226, [%rd94+24];
	add.s32 	%r227, %r226, %r225;
	ld.global.u32 	%r228, [%rd94+28];
	add.s32 	%r298, %r228, %r227;
	add.s32 	%r285, %r285, 16;
	add.s64 	%rd94, %rd94, 64;
	setp.ne.s32 	%p22, %r285, 0;
	@%p22 bra 	$L__BB2_24;
$L__BB2_25:
	setp.eq.s32 	%p23, %r40, 0;
	@%p23 bra 	$L__BB2_34;
	and.b32  	%r50, %r2, 7;
	setp.lt.u32 	%p24, %r40, 8;
	@%p24 bra 	$L__BB2_28;
	mul.wide.u32 	%rd51, %r291, 4;
	add.s64 	%rd52, %rd2, %rd51;
	ld.global.u32 	%r230, [%rd52];
	add.s32 	%r231, %r230, %r298;
	ld.global.u32 	%r232, [%rd52+4];
	add.s32 	%r233, %r232, %r231;
	ld.global.u32 	%r234, [%rd52+8];
	add.s32 	%r235, %r234, %r233;
	ld.global.u32 	%r236, [%rd52+12];
	add.s32 	%r237, %r236, %r235;
	ld.global.u32 	%r238, [%rd52+16];
	add.s32 	%r239, %r238, %r237;
	ld.global.u32 	%r240, [%rd52+20];
	add.s32 	%r241, %r240, %r239;
	ld.global.u32 	%r242, [%rd52+24];
	add.s32 	%r243, %r242, %r241;
	ld.global.u32 	%r244, [%rd52+28];
	add.s32 	%r298, %r244, %r243;
	add.s32 	%r291, %r291, 8;
$L__BB2_28:
	setp.eq.s32 	%p25, %r50, 0;
	@%p25 bra 	$L__BB2_34;
	and.b32  	%r56, %r2, 3;
	setp.lt.u32 	%p26, %r50, 4;
	@%p26 bra 	$L__BB2_31;
	mul.wide.u32 	%rd53, %r291, 4;
	add.s64 	%rd54, %rd2, %rd53;
	ld.global.u32 	%r246, [%rd54];
	add.s32 	%r247, %r246, %r298;
	ld.global.u32 	%r248, [%rd54+4];
	add.s32 	%r249, %r248, %r247;
	ld.global.u32 	%r250, [%rd54+8];
	add.s32 	%r251, %r250, %r249;
	ld.global.u32 	%r252, [%rd54+12];
	add.s32 	%r298, %r252, %r251;
	add.s32 	%r291, %r291, 4;
$L__BB2_31:
	setp.eq.s32 	%p27, %r56, 0;
	@%p27 bra 	$L__BB2_34;
	mul.wide.u32 	%rd55, %r291, 4;
	add.s64 	%rd95, %rd2, %rd55;
	neg.s32 	%r296, %r56;
$L__BB2_33:
	.pragma "nounroll";
	ld.global.u32 	%r253, [%rd95];
	add.s32 	%r298, %r253, %r298;
	add.s64 	%rd95, %rd95, 4;
	add.s32 	%r296, %r296, 1;
	setp.ne.s32 	%p28, %r296, 0;
	@%p28 bra 	$L__BB2_33;
$L__BB2_34:
	add.s32 	%r68, %r298, %r39;
	mul.wide.u32 	%rd56, %r2, 4;
	add.s64 	%rd57, %rd2, %rd56;
	ld.global.u32 	%r69, [%rd57];
	cvta.to.global.u64 	%rd58, %rd23;
	mul.wide.u32 	%rd59, %r2, 8;
	add.s64 	%rd60, %rd58, %rd59;
	ld.global.u64 	%rd19, [%rd60];
	cvta.to.global.u64 	%rd61, %rd30;
	add.s64 	%rd20, %rd61, %rd56;
	cvta.to.global.u64 	%rd62, %rd31;
	add.s64 	%rd21, %rd62, %rd56;
	cvta.to.global.u64 	%rd63, %rd32;
	add.s64 	%rd64, %rd63, %rd56;
	ld.global.u32 	%r70, [%rd64];
	setp.lt.s32 	%p29, %r69, 1;
	mov.f32 	%f75, 0f00000000;
	@%p29 bra 	$L__BB2_61;
	ld.global.u32 	%r255, [%rd21];
	ld.global.u32 	%r256, [%rd20];
	mul.lo.s32 	%r71, %r118, %r1;
	mul.lo.s32 	%r72, %r256, %r5;
	mul.lo.s32 	%r73, %r255, %r3;
	and.b32  	%r74, %r69, 3;
	setp.lt.u32 	%p30, %r69, 4;
	mov.f32 	%f75, 0f00000000;
	mov.b32 	%r308, 0;
	@%p30 bra 	$L__BB2_54;
	and.b32  	%r308, %r69, 2147483644;
	neg.s32 	%r307, %r308;
	add.s32 	%r304, %r73, %r72;
	mad.lo.s32 	%r306, %r70, 3, %r304;
	shl.b32 	%r257, %r70, 1;
	add.s32 	%r305, %r304, %r257;
	add.s32 	%r303, %r304, %r70;
	mad.lo.s32 	%r259, %r119, %r68, %r119;
	add.s32 	%r302, %r71, %r259;
	shl.b32 	%r81, %r119, 2;
	add.s32 	%r260, %r68, 2;
	mad.lo.s32 	%r301, %r119, %r260, %r71;
	add.s32 	%r261, %r68, 3;
	mad.lo.s32 	%r300, %r119, %r261, %r71;
	mad.lo.s32 	%r299, %r119, %r68, %r71;
	mov.f32 	%f75, 0f00000000;
$L__BB2_37:
	setp.lt.s32 	%p31, %r299, 0;
	@%p31 bra 	$L__BB2_41;
	setp.lt.s32 	%p32, %r304, 0;
	@%p32 bra 	$L__BB2_41;
	mul.wide.u32 	%rd65, %r299, 2;
	add.s64 	%rd66, %rd1, %rd65;
	ld.global.u16 	%rs5, [%rd66];
	mul.wide.u32 	%rd67, %r304, 2;
	add.s64 	%rd68, %rd19, %rd67;
	ld.u16 	%rs6, [%rd68];
	// begin inline asm
	{ cvt.f32.bf16 %f30, %rs5;}

	// end inline asm
	// begin inline asm
	{ cvt.f32.bf16 %f31, %rs6;}

	// end inline asm
	abs.f32 	%f32, %f30;
	setp.equ.f32 	%p33, %f32, 0f7F800000;
	abs.f32 	%f33, %f31;
	setp.equ.f32 	%p34, %f33, 0f7F800000;
	or.pred  	%p35, %p33, %p34;
	@%p35 bra 	$L__BB2_41;
	mul.f32 	%f35, %f30, %f31;
	abs.f32 	%f36, %f35;
	setp.equ.f32 	%p36, %f36, 0f7F800000;
	add.f32 	%f37, %f75, %f35;
	selp.f32 	%f75, %f75, %f37, %p36;
$L__BB2_41:
	setp.lt.s32 	%p37, %r302, 0;
	@%p37 bra 	$L__BB2_45;
	setp.lt.s32 	%p38, %r303, 0;
	@%p38 bra 	$L__BB2_45;
	mul.wide.u32 	%rd69, %r302, 2;
	add.s64 	%rd70, %rd1, %rd69;
	ld.global.u16 	%rs7, [%rd70];
	mul.wide.u32 	%rd71, %r303, 2;
	add.s64 	%rd72, %rd19, %rd71;
	ld.u16 	%rs8, [%rd72];
	// begin inline asm
	{ cvt.f32.bf16 %f38, %rs7;}

	// end inline asm
	// begin inline asm
	{ cvt.f32.bf16 %f39, %rs8;}

	// end inline asm
	abs.f32 	%f40, %f38;
	setp.equ.f32 	%p39, %f40, 0f7F800000;
	abs.f32 	%f41, %f39;
	setp.equ.f32 	%p40, %f41, 0f7F800000;
	or.pred  	%p41, %p39, %p40;
	@%p41 bra 	$L__BB2_45;
	mul.f32 	%f43, %f38, %f39;
	abs.f32 	%f44, %f43;
	setp.equ.f32 	%p42, %f44, 0f7F800000;
	add.f32 	%f45, %f75, %f43;
	selp.f32 	%f75, %f75, %f45, %p42;
$L__BB2_45:
	setp.lt.s32 	%p43, %r301, 0;
	@%p43 bra 	$L__BB2_49;
	setp.lt.s32 	%p44, %r305, 0;
	@%p44 bra 	$L__BB2_49;
	mul.wide.u32 	%rd73, %r301, 2;
	add.s64 	%rd74, %rd1, %rd73;
	ld.global.u16 	%rs9, [%rd74];
	mul.wide.u32 	%rd75, %r305, 2;
	add.s64 	%rd76, %rd19, %rd75;
	ld.u16 	%rs10, [%rd76];
	// begin inline asm
	{ cvt.f32.bf16 %f46, %rs9;}

	// end inline asm
	// begin inline asm
	{ cvt.f32.bf16 %f47, %rs10;}

	// end inline asm
	abs.f32 	%f48, %f46;
	setp.equ.f32 	%p45, %f48, 0f7F800000;
	abs.f32 	%f49, %f47;
	setp.equ.f32 	%p46, %f49, 0f7F800000;
	or.pred  	%p47, %p45, %p46;
	@%p47 bra 	$L__BB2_49;
	mul.f32 	%f51, %f46, %f47;
	abs.f32 	%f52, %f51;
	setp.equ.f32 	%p48, %f52, 0f7F800000;
	add.f32 	%f53, %f75, %f51;
	selp.f32 	%f75, %f75, %f53, %p48;
$L__BB2_49:
	setp.lt.s32 	%p49, %r300, 0;
	@%p49 bra 	$L__BB2_53;
	setp.lt.s32 	%p50, %r306, 0;
	@%p50 bra 	$L__BB2_53;
	mul.wide.u32 	%rd77, %r300, 2;
	add.s64 	%rd78, %rd1, %rd77;
	ld.global.u16 	%rs11, [%rd78];
	mul.wide.u32 	%rd79, %r306, 2;
	add.s64 	%rd80, %rd19, %rd79;
	ld.u16 	%rs12, [%rd80];
	// begin inline asm
	{ cvt.f32.bf16 %f54, %rs11;}

	// end inline asm
	// begin inline asm
	{ cvt.f32.bf16 %f55, %rs12;}

	// end inline asm
	abs.f32 	%f56, %f54;
	setp.equ.f32 	%p51, %f56, 0f7F800000;
	abs.f32 	%f57, %f55;
	setp.equ.f32 	%p52, %f57, 0f7F800000;
	or.pred  	%p53, %p51, %p52;
	@%p53 bra 	$L__BB2_53;
	mul.f32 	%f59, %f54, %f55;
	abs.f32 	%f60, %f59;
	setp.equ.f32 	%p54, %f60, 0f7F800000;
	add.f32 	%f61, %f75, %f59;
	selp.f32 	%f75, %f75, %f61, %p54;
$L__BB2_53:
	add.s32 	%r307, %r307, 4;
	shl.b32 	%r262, %r70, 2;
	add.s32 	%r306, %r306, %r262;
	add.s32 	%r305, %r305, %r262;
	add.s32 	%r304, %r304, %r262;
	add.s32 	%r303, %r303, %r262;
	add.s32 	%r302, %r302, %r81;
	add.s32 	%r301, %r301, %r81;
	add.s32 	%r300, %r300, %r81;
	add.s32 	%r299, %r299, %r81;
	setp.ne.s32 	%p55, %r307, 0;
	@%p55 bra 	$L__BB2_37;
$L__BB2_54:
	setp.eq.s32 	%p56, %r74, 0;
	@%p56 bra 	$L__BB2_61;
	mad.lo.s32 	%r263, %r308, %r70, %r73;
	add.s32 	%r311, %r263, %r72;
	add.s32 	%r264, %r298, %r308;
	add.s32 	%r265, %r264, %r39;
	mad.lo.s32 	%r310, %r119, %r265, %r71;
	neg.s32 	%r309, %r74;
$L__BB2_56:
	.pragma "nounroll";
	setp.lt.s32 	%p57, %r310, 0;
	@%p57 bra 	$L__BB2_60;
	setp.lt.s32 	%p58, %r311, 0;
	@%p58 bra 	$L__BB2_60;
	mul.wide.u32 	%rd81, %r310, 2;
	add.s64 	%rd82, %rd1, %rd81;
	ld.global.u16 	%rs13, [%rd82];
	mul.wide.u32 	%rd83, %r311, 2;
	add.s64 	%rd84, %rd19, %rd83;
	ld.u16 	%rs14, [%rd84];
	// begin inline asm
	{ cvt.f32.bf16 %f62, %rs13;}

	// end inline asm
	// begin inline asm
	{ cvt.f32.bf16 %f63, %rs14;}

	// end inline asm
	abs.f32 	%f64, %f62;
	setp.equ.f32 	%p59, %f64, 0f7F800000;
	abs.f32 	%f65, %f63;
	setp.equ.f32 	%p60, %f65, 0f7F800000;
	or.pred  	%p61, %p59, %p60;
	@%p61 bra 	$L__BB2_60;
	mul.f32 	%f67, %f62, %f63;
	abs.f32 	%f68, %f67;
	setp.equ.f32 	%p62, %f68, 0f7F800000;
	add.f32 	%f69, %f75, %f67;
	selp.f32 	%f75, %f75, %f69, %p62;
$L__BB2_60:
	add.s32 	%r311, %r311, %r70;
	add.s32 	%r310, %r310, %r119;
	add.s32 	%r309, %r309, 1;
	setp.ne.s32 	%p63, %r309, 0;
	@%p63 bra 	$L__BB2_56;
$L__BB2_61:
	ld.param.u64 	%rd91, [_Z24lora_fused_expand_kernelI13__nv_bfloat16S0_EvPKT_PKvPT0_PKiS9_S9_S9_S9_S9_S9_S9_S9_S9_iiiibiiii_param_7];
	cvta.to.global.u64 	%rd85, %rd91;
	mul.wide.u32 	%rd86, %r2, 4;
	add.s64 	%rd87, %rd85, %rd86;
	ld.global.u32 	%r266, [%rd87];
	add.s32 	%r267, %r266, %r3;
	mul.lo.s32 	%r268, %r120, %r1;
	mad.lo.s32 	%r114, %r267, %r121, %r268;
	setp.lt.s32 	%p64, %r114, 0;
	setp.ge.s32 	%p65, %r267, %r115;
	or.pred  	%p66, %p65, %p64;
	abs.f32 	%f70, %f75;
	setp.equ.f32 	%p67, %f70, 0f7F800000;
	or.pred  	%p68, %p66, %p67;
	@%p68 bra 	$L__BB2_65;
	ld.param.u64 	%rd90, [_Z24lora_fused_expand_kernelI13__nv_bfloat16S0_EvPKT_PKvPT0_PKiS9_S9_S9_S9_S9_S9_S9_S9_S9_iiiibiiii_param_2];
	// begin inline asm
	{  cvt.rn.bf16.f32 %rs19, %f75;}

	// end inline asm
	setp.eq.s16 	%p69, %rs4, 0;
	cvta.to.global.u64 	%rd88, %rd90;
	mul.wide.u32 	%rd89, %r114, 2;
	add.s64 	%rd22, %rd88, %rd89;
	@%p69 bra 	$L__BB2_64;
	ld.global.u16 	%rs18, [%rd22];
	// begin inline asm
	{ add.bf16 %rs19,%rs19,%rs18; }

	// end inline asm
$L__BB2_64:
	st.global.u16 	[%rd22], %rs19;
$L__BB2_65:
	ret;
$L__BB2_66:
	add.s32 	%r269, %r269, 1;
	setp.eq.s32 	%p70, %r269, %r117;
	@%p70 bra 	$L__BB2_65;
	bra.uni 	$L__BB2_3;

}


// ===== COMPILED SASS (sm_100) =====

	.target	sm_100

	.elftype	@"ET_EXEC"


//--------------------- .note.nv.tkinfo           --------------------------
	.section	.note.nv.tkinfo,"",@"SHT_NOTE"
	.sectionflags	@"SHF_NOTE_NV_TKINFO"
	.tkinfo
        /*0018*/ 	.word	0x00000002
        /*0030*/ 	.string	""
        /*0030*/ 	.string	"ptxas"
        /*0030*/ 	.string	"Cuda compilation tools, release 13.0, V13.0.88"
        /*0030*/ 	.string	"Build cuda_13.0.r13.0/compiler.36424714_0"
        /*0030*/ 	.string	"-arch sm_100 -m 64 "



//--------------------- .note.nv.cuinfo           --------------------------
	.section	.note.nv.cuinfo,"",@"SHT_NOTE"
	.sectionflags	@"SHF_NOTE_NV_CUINFO"
        /*0018*/ 	.short	0x0002
        /*001a*/ 	.short	0x0064
        /*001c*/ 	.short	0x0082
	.zero		2


//--------------------- .nv.info                  --------------------------
	.section	.nv.info,"",@"SHT_CUDA_INFO"
	.align	4


	//----- nvinfo : EIATTR_REGCOUNT
	.align		4
        /*0000*/ 	.byte	0x04, 0x2f
        /*0002*/ 	.short	(.L_1 - .L_0)
	.align		4
.L_0:
        /*0004*/ 	.word	index@(_Z24lora_fused_expand_kernelIf13__nv_bfloat16EvPKT_PKvPT0_PKiS9_S9_S9_S9_S9_S9_S9_S9_S9_iiiibiiii)
        /*0008*/ 	.word	0x00000020


	//----- nvinfo : EIATTR_FRAME_SIZE
	.align		4
.L_1:
        /*000c*/ 	.byte	0x04, 0x11
        /*000e*/ 	.short	(.L_3 - .L_2)
	.align		4
.L_2:
        /*0010*/ 	.word	index@(_Z24lora_fused_expand_kernelIf13__nv_bfloat16EvPKT_PKvPT0_PKiS9_S9_S9_S9_S9_S9_S9_S9_S9_iiiibiiii)
        /*0014*/ 	.word	0x00000000


	//----- nvinfo : EIATTR_REGCOUNT
	.align		4
.L_3:
        /*0018*/ 	.byte	0x04, 0x2f
        /*001a*/ 	.short	(.L_5 - .L_4)
	.align		4
.L_4:
        /*001c*/ 	.word	index@(_Z24lora_fused_expand_kernelI6__halfS0_EvPKT_PKvPT0_PKiS9_S9_S9_S9_S9_S9_S9_S9_S9_iiiibiiii)
        /*0020*/ 	.word	0x00000020


	//----- nvinfo : EIATTR_FRAME_SIZE
	.align		4
.L_5:
        /*0024*/ 	.byte	0x04, 0x11
        /*0026*/ 	.short	(.L_7 - .L_6)
	.align		4
.L_6:
        /*0028*/ 	.word	index@(_Z24lora_fused_expand_kernelI6__halfS0_EvPKT_PKvPT0_PKiS9_S9_S9_S9_S9_S9_S9_S9_S9_iiiibiiii)
        /*002c*/ 	.word	0x00000000


	//----- nvinfo : EIATTR_REGCOUNT
	.align		4
.L_7:
        /*0030*/ 	.byte	0x04, 0x2f
        /*0032*/ 	.short	(.L_9 - .L_8)
	.align		4
.L_8:
        /*0034*/ 	.word	index@(_Z24lora_fused_expand_kernelI13__nv_bfloat16S0_EvPKT_PKvPT0_PKiS9_S9_S9_S9_S9_S9_S9_S9_S9_iiiibiiii)
        /*0038*/ 	.word	0x00000020


	//----- nvinfo : EIATTR_FRAME_SIZE
	.align		4
.L_9:
        /*003c*/ 	.byte	0x04, 0x11
        /*003e*/ 	.short	(.L_11 - .L_10)
	.align		4
.L_10:
        /*0040*/ 	.word	index@(_Z24lora_fused_expand_kernelI13__nv_bfloat16S0_EvPKT_PKvPT0_PKiS9_S9_S9_S9_S9_S9_S9_S9_S9_iiiibiiii)
        /*0044*/ 	.word	0x00000000


	//----- nvinfo : EIATTR_MIN_STACK_SIZE
	.align		4
.L_11:
        /*0048*/ 	.byte	0x04, 0x12
        /*004a*/ 	.short	(.L_13 - .L_12)
	.align		4
.L_12:
        /*004c*/ 	.word	index@(_Z24lora_fused_expand_kernelI13__nv_bfloat16S0_EvPKT_PKvPT0_PKiS9_S9_S9_S9_S9_S9_S9_S9_S9_iiiibiiii)
        /*0050*/ 	.word	0x00000000


	//----- nvinfo : EIATTR_MIN_STACK_SIZE
	.align		4
.L_13:
        /*0054*/ 	.byte	0x04, 0x12
        /*0056*/ 	.short	(.L_15 - .L_14)
	.align		4
.L_14:
        /*0058*/ 	.word	index@(_Z24lora_fused_expand_kernelI6__halfS0_EvPKT_PKvPT0_PKiS9_S9_S9_S9_S9_S9_S9_S9_S9_iiiibiiii)
        /*005c*/ 	.word	0x00000000


	//----- nvinfo : EIATTR_MIN_STACK_SIZE
	.align		4
.L_15:
        /*0060*/ 	.byte	0x04, 0x12
        /*0062*/ 	.short	(.L_17 - .L_16)
	.align		4
.L_16:
        /*0064*/ 	.word	index@(_Z24lora_fused_expand_kernelIf13__nv_bfloat16EvPKT_PKvPT0_PKiS9_S9_S9_S9_S9_S9_S9_S9_S9_iiiibiiii)
        /*0068*/ 	.word	0x00000000
.L_17:


//--------------------- .nv.compat                --------------------------
	.section	.nv.compat,"",@"SHT_CUDA_COMPAT_INFO"
	.align	4
        /*0000*/ 	.byte	0x02, 0x09, 0x00, 0x00, 0x02, 0x02, 0x01, 0x00, 0x02, 0x05, 0x05, 0x00, 0x03, 0x07, 0x01, 0x01
        /*0010*/ 	.byte	0x02, 0x03, 0x00, 0x00, 0x02, 0x06, 0x01, 0x00, 0x04, 0x0b, 0x08, 0x00, 0x01, 0x00, 0x00, 0x00
        /*0020*/ 	.byte	0x00, 0x00, 0x00, 0x00


//--------------------- .nv.info._Z24lora_fused_expand_kernelI13__nv_bfloat16S0_EvPKT_PKvPT0_PKiS9_S9_S9_S9_S9_S9_S9_S9_S9_iiiibiiii --------------------------
	.section	.nv.info._Z24lora_fused_expand_kernelI13__nv_bfloat16S0_EvPKT_PKvPT0_PKiS9_S9_S9_S9_S9_S9_S9_S9_S9_iiiibiiii,"",@"SHT_CUDA_INFO"
	.sectionflags	@""
	.align	4


	//----- nvinfo : EIATTR_CUDA_API_VERSION
	.align		4
        /*0000*/ 	.byte	0x04, 0x37
        /*0002*/ 	.short	(.L_19 - .L_18)
.L_18:
        /*0004*/ 	.word	0x00000082


	//----- nvinfo : EIATTR_KPARAM_INFO
	.align		4
.L_19:
        /*0008*/ 	.byte	0x04, 0x17
        /*000a*/ 	.short	(.L_21 - .L_20)
.L_20:
        /*000c*/ 	.word	0x00000000
        /*0010*/ 	.short	0x0015
        /*0012*/ 	.short	0x0088
        /*0014*/ 	.byte	0x00, 0xf0, 0x11, 0x00


	//----- nvinfo : EIATTR_KPARAM_INFO
	.align		4
.L_21:
        /*0018*/ 	.byte	0x04, 0x17
        /*001a*/ 	.short	(.L_23 - .L_22)
.L_22:
        /*001c*/ 	.word	0x00000000
        /*0020*/ 	.short	0x0014
        /*0022*/ 	.short	0x0084
        /*0024*/ 	.byte	0x00, 0xf0, 0x11, 0x00


	//----- nvinfo : EIATTR_KPARAM_INFO
	.align		4
.L_23:
        /*0028*/ 	.byte	0x04, 0x17
        /*002a*/ 	.short	(.L_25 - .L_24)
.L_24:
        /*002c*/ 	.word	0x00000000
        /*0030*/ 	.short	0x0013
        /*0032*/ 	.short	0x0080
        /*0034*/ 	.byte	0x00, 0xf0, 0x11, 0x00


	//----- nvinfo : EIATTR_KPARAM_INFO
	.align		4
.L_25:
        /*0038*/ 	.byte	0x04, 0x17
        /*003a*/ 	.short	(.L_27 - .L_26)
.L_26:
        /*003c*/ 	.word	0x00000000
        /*0040*/ 	.short	0x0012
        /*0042*/ 	.short	0x007c
        /*0044*/ 	.byte	0x00, 0xf0, 0x11, 0x00


	//----- nvinfo : EIATTR_KPARAM_INFO
	.align		4
.L_27:
        /*0048*/ 	.byte	0x04, 0x17
        /*004a*/ 	.short	(.L_29 - .L_28)
.L_28:
        /*004c*/ 	.word	0x00000000
        /*0050*/ 	.short	0x0011
        /*0052*/ 	.short	0x0078
        /*0054*/ 	.byte	0x00, 0xf0, 0x05, 0x00


	//----- nvinfo : EIATTR_KPARAM_INFO
	.align		4
.L_29:
        /*0058*/ 	.byte	0x04, 0x17
        /*005a*/ 	.short	(.L_31 - .L_30)
.L_30:
        /*005c*/ 	.word	0x00000000
        /*0060*/ 	.short	0x0010
        /*0062*/ 	.short	0x0074
        /*0064*/ 	.byte	0x00, 0xf0, 0x11, 0x00


	//----- nvinfo : EIATTR_KPARAM_INFO
	.align		4
.L_31:
        /*0068*/ 	.byte	0x04, 0x17
        /*006a*/ 	.short	(.L_33 - .L_32)
.L_32:
        /*006c*/ 	.word	0x00000000
        /*0070*/ 	.short	0x000f
        /*0072*/ 	.short	0x0070
        /*0074*/ 	.byte	0x00, 0xf0, 0x11, 0x00


	//----- nvinfo : EIATTR_KPARAM_INFO
	.align		4
.L_33:
        /*0078*/ 	.byte	0x04, 0x17
        /*007a*/ 	.short	(.L_35 - .L_34)
.L_34:
        /*007c*/ 	.word	0x00000000
        /*0080*/ 	.short	0x000e
        /*0082*/ 	.short	0x006c
        /*0084*/ 	.byte	0x00, 0xf0, 0x11, 0x00


	//----- nvinfo : EIATTR_KPARAM_INFO
	.align		4
.L_35:
        /*0088*/ 	.byte	0x04, 0x17
        /*008a*/ 	.short	(.L_37 - .L_36)
.L_36:
        /*008c*/ 	.word	0x00000000
        /*0090*/ 	.short	0x000d
        /*0092*/ 	.short	0x0068
        /*0094*/ 	.byte	0x00, 0xf0, 0x11, 0x00


	//----- nvinfo : EIATTR_KPARAM_INFO
	.align		4
.L_37:
        /*0098*/ 	.byte	0x04, 0x17
        /*009a*/ 	.short	(.L_39 - .L_38)
.L_38:
        /*009c*/ 	.word	0x00000000
        /*00a0*/ 	.short	0x000c
        /*00a2*/ 	.short	0x0060
        /*00a4*/ 	.byte	0x00, 0xf5, 0x21, 0x00


	//----- nvinfo : EIATTR_KPARAM_INFO
	.align		4
.L_39:
        /*00a8*/ 	.byte	0x04, 0x17
        /*00aa*/ 	.short	(.L_41 - .L_40)
.L_40:
        /*00ac*/ 	.word	0x00000000
        /*00b0*/ 	.short	0x000b
        /*00b2*/ 	.short	0x0058
        /*00b4*/ 	.byte	0x00, 0xf5, 0x21, 0x00


	//----- nvinfo : EIATTR_KPARAM_INFO
	.align		4
.L_41:
        /*00b8*/ 	.byte	0x04, 0x17
        /*00ba*/ 	.short	(.L_43 - .L_42)
.L_42:
        /*00bc*/ 	.word	0x00000000
        /*00c0*/ 	.short	0x000a
        /*00c2*/ 	.short	0x0050
        /*00c4*/ 	.byte	0x00, 0xf5, 0x21, 0x00


	//----- nvinfo : EIATTR_KPARAM_INFO
	.align		4
.L_43:
        /*00c8*/ 	.byte	0x04, 0x17
        /*00ca*/ 	.short	(.L_45 - .L_44)
.L_44:
        /*00cc*/ 	.word	0x00000000
        /*00d0*/ 	.short	0x0009
        /*00d2*/ 	.short	0x0048
        /*00d4*/ 	.byte	0x00, 0xf5, 0x21, 0x00


	//----- nvinfo : EIATTR_KPARAM_INFO
	.align		4
.L_45:
        /*00d8*/ 	.byte	0x04, 0x17
        /*00da*/ 	.short	(.L_47 - .L_46)
.L_46:
        /*00dc*/ 	.word	0x00000000
        /*00e0*/ 	.short	0x0008
        /*00e2*/ 	.short	0x0040
        /*00e4*/ 	.byte	0x00, 0xf5, 0x21, 0x00


	//----- nvinfo : EIATTR_KPARAM_INFO
	.align		4
.L_47:
        /*00e8*/ 	.byte	0x04, 0x17
        /*00ea*/ 	.short	(.L_49 - .L_48)
.L_48:
        /*00ec*/ 	.word	0x00000000
        /*00f0*/ 	.short	0x0007
        /*00f2*/ 	.short	0x0038
        /*00f4*/ 	.byte	0x00, 0xf5, 0x21, 0x00


	//----- nvinfo : EIATTR_KPARAM_INFO
	.align		4
.L_49:
        /*00f8*/ 	.byte	0x04, 0x17
        /*00fa*/ 	.short	(.L_51 - .L_50)
.L_50:
        /*00fc*/ 	.word	0x00000000
        /*0100*/ 	.short	0x0006
        /*0102*/ 	.short	0x0030
        /*0104*/ 	.byte	0x00, 0xf5, 0x21, 0x00


	//----- nvinfo : EIATTR_KPARAM_INFO
	.align		4
.L_51:
        /*0108*/ 	.byte	0x04, 0x17
        /*010a*/ 	.short	(.L_53 - .L_52)
.L_52:
        /*010c*/ 	.word	0x00000000
        /*0110*/ 	.short	0x0005
        /*0112*/ 	.short	0x0028
        /*0114*/ 	.byte	0x00, 0xf5, 0x21, 0x00


	//----- nvinfo : EIATTR_KPARAM_INFO
	.align		4
.L_53:
        /*0118*/ 	.byte	0x04, 0x17
        /*011a*/ 	.short	(.L_55 - .L_54)
.L_54:
        /*011c*/ 	.word	0x00000000
        /*0120*/ 	.short	0x0004
        /*0122*/ 	.short	0x0020
        /*0124*/ 	.byte	0x00, 0xf5, 0x21, 0x00


	//----- nvinfo : EIATTR_KPARAM_INFO
	.align		4
.L_55:
        /*0128*/ 	.byte	0x04, 0x17
        /*012a*/ 	.short	(.L_57 - .L_56)
.L_56:
        /*012c*/ 	.word	0x00000000
        /*0130*/ 	.short	0x0003
        /*0132*/ 	.short	0x0018
        /*0134*/ 	.byte	0x00, 0xf5, 0x21, 0x00


	//----- nvinfo : EIATTR_KPARAM_INFO
	.align		4
.L_57:
        /*0138*/ 	.byte	0x04, 0x17
        /*013a*/ 	.short	(.L_59 - .L_58)
.L_58:
        /*013c*/ 	.word	0x00000000
        /*0140*/ 	.short	0x0002
        /*0142*/ 	.short	0x0010
        /*0144*/ 	.byte	0x00, 0xf5, 0x21, 0x00


	//----- nvinfo : EIATTR_KPARAM_INFO
	.align		4
.L_59:
        /*0148*/ 	.byte	0x04, 0x17
        /*014a*/ 	.short	(.L_61 - .L_60)
.L_60:
        /*014c*/ 	.word	0x00000000
        /*0150*/ 	.short	0x0001
        /*0152*/ 	.short	0x0008
        /*0154*/ 	.byte	0x00, 0xf5, 0x21, 0x00


	//----- nvinfo : EIATTR_KPARAM_INFO
	.align		4
.L_61:
        /*0158*/ 	.byte	0x04, 0x17
        /*015a*/ 	.short	(.L_63 - .L_62)
.L_62:
        /*015c*/ 	.word	0x00000000
        /*0160*/ 	.short	0x0000
        /*0162*/ 	.short	0x0000
        /*0164*/ 	.byte	0x00, 0xf5, 0x21, 0x00


	//----- nvinfo : EIATTR_SPARSE_MMA_MASK
	.align		4
.L_63:
        /*0168*/ 	.byte	0x03, 0x50
        /*016a*/ 	.short	0x0000


	//----- nvinfo : EIATTR_MAXREG_COUNT
	.align		4
        /*016c*/ 	.byte	0x03, 0x1b
        /*016e*/ 	.short	0x00ff


	//----- nvinfo : EIATTR_MERCURY_ISA_VERSION
	.align		4
        /*0170*/ 	.byte	0x03, 0x5f
        /*0172*/ 	.short	0x0101


	//----- nvinfo : EIATTR_VRC_CTA_INIT_COUNT
	.align		4
        /*0174*/ 	.byte	0x02, 0x4a
	.zero		1
	.zero		1


	//----- nvinfo : EIATTR_EXIT_INSTR_OFFSETS
	.align		4
        /*0178*/ 	.byte	0x04, 0x1c
        /*017a*/ 	.short	(.L_65 - .L_64)


	//   ....[0]....
.L_64:
        /*017c*/ 	.word	0x000000e0


	//   ....[1]....
        /*0180*/ 	.word	0x00000160


	//   ....[2]....
        /*0184*/ 	.word	0x00000360


	//   ....[3]....
        /*0188*/ 	.word	0x000019f0


	//   ....[4]....
        /*018c*/ 	.word	0x00001aa0


	//----- nvinfo : EIATTR_CRS_STACK_SIZE
	.align		4
.L_65:
        /*0190*/ 	.byte	0x04, 0x1e
        /*0192*/ 	.short	(.L_67 - .L_66)
.L_66:
        /*0194*/ 	.word	0x00000000


	//----- nvinfo : EIATTR_CBANK_PARAM_SIZE
	.align		4
.L_67:
        /*0198*/ 	.byte	0x03, 0x19
        /*019a*/ 	.short	0x008c


	//----- nvinfo : EIATTR_PARAM_CBANK
	.align		4
        /*019c*/ 	.byte	0x04, 0x0a
        /*019e*/ 	.short	(.L_69 - .L_68)
	.align		4
.L_68:
        /*01a0*/ 	.word	index@(.nv.constant0._Z24lora_fused_expand_kernelI13__nv_bfloat16S0_EvPKT_PKvPT0_PKiS9_S9_S9_S9_S9_S9_S9_S9_S9_iiiibiiii)
        /*01a4*/ 	.short	0x0380
        /*01a6*/ 	.short	0x008c


	//----- nvinfo : EIATTR_SW_WAR
	.align		4
.L_69:
        /*01a8*/ 	.byte	0x04, 0x36
        /*01aa*/ 	.short	(.L_71 - .L_70)
.L_70:
        /*01ac*/ 	.word	0x00000008
.L_71:


//--------------------- .nv.info._Z24lora_fused_expand_kernelI6__halfS0_EvPKT_PKvPT0_PKiS9_S9_S9_S9_S9_S9_S9_S9_S9_iiiibiiii --------------------------
	.section	.nv.info._Z24lora_fused_expand_kernelI6__halfS0_EvPKT_PKvPT0_PKiS9_S9_S9_S9_S9_S9_S9_S9_S9_iiiibiiii,"",@"SHT_CUDA_INFO"
	.sectionflags	@""
	.align	4


	//----- nvinfo : EIATTR_CUDA_API_VERSION
	.align		4
        /*0000*/ 	.byte	0x04, 0x37
        /*0002*/ 	.short	(.L_73 - .L_72)
.L_72:
        /*0004*/ 	.word	0x00000082


	//----- nvinfo : EIATTR_KPARAM_INFO
	.align		4
.L_73:
        /*0008*/ 	.byte	0x04, 0x17
        /*000a*/ 	.short	(.L_75 - .L_74)
.L_74:
        /*000c*/ 	.word	0x00000000
        /*0010*/ 	.short	0x0015
        /*0012*/ 	.short	0x0088
        /*0014*/ 	.byte	0x00, 0xf0, 0x11, 0x00


	//----- nvinfo : EIATTR_KPARAM_INFO
	.align		4
.L_75:
        /*0018*/ 	.byte	0x04, 0x17
        /*001a*/ 	.short	(.L_77 - .L_76)
.L_76:
        /*001c*/ 	.word	0x00000000
        /*0020*/ 	.short	0x0014
        /*0022*/ 	.short	0x0084
        /*0024*/ 	.byte	0x00, 0xf0, 0x11, 0x00


	//----- nvinfo : EIATTR_KPARAM_INFO
	.align		4
.L_77:
        /*0028*/ 	.byte	0x04, 0x17
        /*002a*/ 	.short	(.L_79 - .L_78)
.L_78:
        /*002c*/ 	.word	0x00000000
        /*0030*/ 	.short	0x0013
        /*0032*/ 	.short	0x0080
        /*0034*/ 	.byte	0x00, 0xf0, 0x11, 0x00


	//----- nvinfo : EIATTR_KPARAM_INFO
	.align		4
.L_79:
        /*0038*/ 	.byte	0x04, 0x17
        /*003a*/ 	.short	(.L_81 - .L_80)
.L_80:
        /*003c*/ 	.word	0x00000000
        /*0040*/ 	.short	0x0012
        /*0042*/ 	.short	0x007c
        /*0044*/ 	.byte	0x00, 0xf0, 0x11, 0x00


	//----- nvinfo : EIATTR_KPARAM_INFO
	.align		4
.L_81:
        /*0048*/ 	.byte	0x04, 0x17
        /*004a*/ 	.short	(.L_83 - .L_82)
.L_82:
        /*004c*/ 	.word	0x00000000
        /*0050*/ 	.short	0x0011
        /*0052*/ 	.short	0x0078
        /*0054*/ 	.byte	0x00, 0xf0, 0x05, 0x00


	//----- nvinfo : EIATTR_KPARAM_INFO
	.align		4
.L_83:
        /*0058*/ 	.byte	0x04, 0x17
        /*005a*/ 	.short	(.L_85 - .L_84)
.L_84:
        /*005c*/ 	.word	0x00000000
        /*0060*/ 	.short	0x0010
        /*0062*/ 	.short	0x0074
        /*0064*/ 	.byte	0x00, 0xf0, 0x11, 0x00


	//----- nvinfo : EIATTR_KPARAM_INFO
	.align		4
.L_85:
        /*0068*/ 	.byte	0x04, 0x17
        /*006a*/ 	.short	(.L_87 - .L_86)
.L_86:
        /*006c*/ 	.word	0x00000000
        /*0070*/ 	.short	0x000f
        /*0072*/ 	.short	0x0070
        /*0074*/ 	.byte	0x00, 0xf0, 0x11, 0x00


	//----- nvinfo : EIATTR_KPARAM_INFO
	.align		4
.L_87:
        /*0078*/ 	.byte	0x04, 0x17
        /*007a*/ 	.short	(.L_89 - .L_88)
.L_88:
        /*007c*/ 	.word	0x00000000
        /*0080*/ 	.short	0x000e
        /*0082*/ 	.short	0x006c
        /*0084*/ 	.byte	0x00, 0xf0, 0x11, 0x00


	//----- nvinfo : EIATTR_KPARAM_INFO
	.align		4
.L_89:
        /*0088*/ 	.byte	0x04, 0x17
        /*008a*/ 	.short	(.L_91 - .L_90)
.L_90:
        /*008c*/ 	.word	0x00000000
        /*0090*/ 	.short	0x000d
        /*0092*/ 	.short	0x0068
        /*0094*/ 	.byte	0x00, 0xf0, 0x11, 0x00


	//----- nvinfo : EIATTR_KPARAM_INFO
	.align		4
.L_91:
        /*0098*/ 	.byte	0x04, 0x17
        /*009a*/ 	.short	(.L_93 - .L_92)
.L_92:
        /*009c*/ 	.word	0x00000000
        /*00a0*/ 	.short	0x000c
        /*00a2*/ 	.short	0x0060
        /*00a4*/ 	.byte	0x00, 0xf5, 0x21, 0x00


	//----- nvinfo : EIATTR_KPARAM_INFO
	.align		4
.L_93:
        /*00a8*/ 	.byte	0x04, 0x17
        /*00aa*/ 	.short	(.L_95 - .L_94)
.L_94:
        /*00ac*/ 	.word	0x00000000
        /*00b0*/ 	.short	0x000b
        /*00b2*/ 	.short	0x0058
        /*00b4*/ 	.byte	0x00, 0xf5, 0x21, 0x00


	//----- nvinfo : EIATTR_KPARAM_INFO
	.align		4
.L_95:
        /*00b8*/ 	.byte	0x04, 0x17
        /*00ba*/ 	.short	(.L_97 - .L_96)
.L_96:
        /*00bc*/ 	.word	0x00000000
        /*00c0*/ 	.short	0x000a
        /*00c2*/ 	.short	0x0050
        /*00c4*/ 	.byte	0x00, 0xf5, 0x21, 0x00


	//----- nvinfo : EIATTR_KPARAM_INFO
	.align		4
.L_97:
        /*00c8*/ 	.byte	0x04, 0x17
        /*00ca*/ 	.short	(.L_99 - .L_98)
.L_98:
        /*00cc*/ 	.word	0x00000000
        /*00d0*/ 	.short	0x0009
        /*00d2*/ 	.short	0x0048
        /*00d4*/ 	.byte	0x00, 0xf5, 0x21, 0x00


	//----- nvinfo : EIATTR_KPARAM_INFO
	.align		4
.L_99:
        /*00d8*/ 	.byte	0x04, 0x17
        /*00da*/ 	.short	(.L_101 - .L_100)
.L_100:
        /*00dc*/ 	.word	0x00000000
        /*00e0*/ 	.short	0x0008
        /*00e2*/ 	.short	0x0040
        /*00e4*/ 	.byte	0x00, 0xf5, 0x21, 0x00


	//----- nvinfo : EIATTR_KPARAM_INFO
	.align		4
.L_101:
        /*00e8*/ 	.byte	0x04, 0x17
        /*00ea*/ 	.short	(.L_103 - .L_102)
.L_102:
        /*00ec*/ 	.word	0x00000000
        /*00f0*/ 	.short	0x0007
        /*00f2*/ 	.short	0x0038
        /*00f4*/ 	.byte	0x00, 0xf5, 0x21, 0x00


	//----- nvinfo : EIATTR_KPARAM_INFO
	.align		4
.L_103:
        /*00f8*/ 	.byte	0x04, 0x17
        /*00fa*/ 	.short	(.L_105 - .L_104)
.L_104:
        /*00fc*/ 	.word	0x00000000
        /*0100*/ 	.short	0x0006
        /*0102*/ 	.short	0x0030
        /*0104*/ 	.byte	0x00, 0xf5, 0x21, 0x00


	//----- nvinfo : EIATTR_KPARAM_INFO
	.align		4
.L_105:
        /*0108*/ 	.byte	0x04, 0x17
        /*010a*/ 	.short	(.L_107 - .L_106)
.L_106:
        /*010c*/ 	.word	0x00000000
        /*0110*/ 	.short	0x0005
        /*0112*/ 	.short	0x0028
        /*0114*/ 	.byte	0x00, 0xf5, 0x21, 0x00


	//----- nvinfo : EIATTR_KPARAM_INFO
	.align		4
.L_107:
        /*0118*/ 	.byte	0x04, 0x17
        /*011a*/ 	.short	(.L_109 - .L_108)
.L_108:
        /*011c*/ 	.word	0x00000000
        /*0120*/ 	.short	0x0004
        /*0122*/ 	.short	0x0020
        /*0124*/ 	.byte	0x00, 0xf5, 0x21, 0x00


	//----- nvinfo : EIATTR_KPARAM_INFO
	.align		4
.L_109:
        /*0128*/ 	.byte	0x04, 0x17
        /*012a*/ 	.short	(.L_111 - .L_110)
.L_110:
        /*012c*/ 	.word	0x00000000
        /*0130*/ 	.short	0x0003
        /*0132*/ 	.short	0x0018
        /*0134*/ 	.byte	0x00, 0xf5, 0x21, 0x00


	//----- nvinfo : EIATTR_KPARAM_INFO
	.align		4
.L_111:
        /*0138*/ 	.byte	0x04, 0x17
        /*013a*/ 	.short	(.L_113 - .L_112)
.L_112:
        /*013c*/ 	.word	0x00000000
        /*0140*/ 	.short	0x0002
        /*0142*/ 	.short	0x0010
        /*0144*/ 	.byte	0x00, 0xf5, 0x21, 0x00


	//----- nvinfo : EIATTR_KPARAM_INFO
	.align		4
.L_113:
        /*0148*/ 	.byte	0x04, 0x17
        /*014a*/ 	.short	(.L_115 - .L_114)
.L_114:
        /*014c*/ 	.word	0x00000000
        /*0150*/ 	.short	0x0001
        /*0152*/ 	.short	0x0008
        /*0154*/ 	.byte	0x00, 0xf5, 0x21, 0x00


	//----- nvinfo : EIATTR_KPARAM_INFO
	.align		4
.L_115:
        /*0158*/ 	.byte	0x04, 0x17
        /*015a*/ 	.short	(.L_117 - .L_116)
.L_116:
        /*015c*/ 	.word	0x00000000
        /*0160*/ 	.short	0x0000
        /*0162*/ 	.short	0x0000
        /*0164*/ 	.byte	0x00, 0xf5, 0x21, 0x00


	//----- nvinfo : EIATTR_SPARSE_MMA_MASK
	.align		4
.L_117:
        /*0168*/ 	.byte	0x03, 0x50
        /*016a*/ 	.short	0x0000


	//----- nvinfo : EIATTR_MAXREG_COUNT
	.align		4
        /*016c*/ 	.byte	0x03, 0x1b
        /*016e*/ 	.short	0x00ff


	//----- nvinfo : EIATTR_MERCURY_ISA_VERSION
	.align		4
        /*0170*/ 	.byte	0x03, 0x5f
        /*0172*/ 	.short	0x0101


	//----- nvinfo : EIATTR_VRC_CTA_INIT_COUNT
	.align		4
        /*0174*/ 	.byte	0x02, 0x4a
	.zero		1
	.zero		1


	//----- nvinfo : EIATTR_EXIT_INSTR_OFFSETS
	.align		4
        /*0178*/ 	.byte	0x04, 0x1c
        /*017a*/ 	.short	(.L_119 - .L_118)


	//   ....[0]....
.L_118:
        /*017c*/ 	.word	0x000000e0


	//   ....[1]....
        /*0180*/ 	.word	0x00000160


	//   ....[2]....
        /*0184*/ 	.word	0x00000360


	//   ....[3]....
        /*0188*/ 	.word	0x000019f0


	//   ....[4]....
        /*018c*/ 	.word	0x00001aa0


	//----- nvinfo : EIATTR_CRS_STACK_SIZE
	.align		4
.L_119:
        /*0190*/ 	.byte	0x04, 0x1e
        /*0192*/ 	.short	(.L_121 - .L_120)
.L_120:
        /*0194*/ 	.word	0x00000000


	//----- nvinfo : EIATTR_CBANK_PARAM_SIZE
	.align		4
.L_121:
        /*0198*/ 	.byte	0x03, 0x19
        /*019a*/ 	.short	0x008c


	//----- nvinfo : EIATTR_PARAM_CBANK
	.align		4
        /*019c*/ 	.byte	0x04, 0x0a
        /*019e*/ 	.short	(.L_123 - .L_122)
	.align		4
.L_122:
        /*01a0*/ 	.word	index@(.nv.constant0._Z24lora_fused_expand_kernelI6__halfS0_EvPKT_PKvPT0_PKiS9_S9_S9_S9_S9_S9_S9_S9_S9_iiiibiiii)
        /*01a4*/ 	.short	0x0380
        /*01a6*/ 	.short	0x008c


	//----- nvinfo : EIATTR_SW_WAR
	.align		4
.L_123:
        /*01a8*/ 	.byte	0x04, 0x36
        /*01aa*/ 	.short	(.L_125 - .L_124)
.L_124:
        /*01ac*/ 	.word	0x00000008
.L_125:


//--------------------- .nv.info._Z24lora_fused_expand_kernelIf13__nv_bfloat16EvPKT_PKvPT0_PKiS9_S9_S9_S9_S9_S9_S9_S9_S9_iiiibiiii --------------------------
	.section	.nv.info._Z24lora_fused_expand_kernelIf13__nv_bfloat16EvPKT_PKvPT0_PKiS9_S9_S9_S9_S9_S9_S9_S9_S9_iiiibiiii,"",@"SHT_CUDA_INFO"
	.sectionflags	@""
	.align	4


	//----- nvinfo : EIATTR_CUDA_API_VERSION
	.align		4
        /*0000*/ 	.byte	0x04, 0x37
        /*0002*/ 	.short	(.L_127 - .L_126)
.L_126:
        /*0004*/ 	.word	0x00000082


	//----- nvinfo : EIATTR_KPARAM_INFO
	.align		4
.L_127:
        /*0008*/ 	.byte	0x04, 0x17
        /*000a*/ 	.short	(.L_129 - .L_128)
.L_128:
        /*000c*/ 	.word	0x00000000
        /*0010*/ 	.short	0x0015
        /*0012*/ 	.short	0x0088
        /*0014*/ 	.byte	0x00, 0xf0, 0x11, 0x00


	//----- nvinfo : EIATTR_KPARAM_INFO
	.align		4
.L_129:
        /*0018*/ 	.byte	0x04, 0x17
        /*001a*/ 	.short	(.L_131 - .L_130)
.L_130:
        /*001c*/ 	.word	0x00000000
        /*0020*/ 	.short	0x0014
        /*0022*/ 	.short	0x0084
        /*0024*/ 	.byte	0x00, 0xf0, 0x11, 0x00


	//----- nvinfo : EIATTR_KPARAM_INFO
	.align		4
.L_131:
        /*0028*/ 	.byte	0x04, 0x17
        /*002a*/ 	.short	(.L_133 - .L_132)
.L_132:
        /*002c*/ 	.word	0x00000000
        /*0030*/ 	.short	0x0013
        /*0032*/ 	.short	0x0080
        /*0034*/ 	.byte	0x00, 0xf0, 0x11, 0x00


	//----- nvinfo : EIATTR_KPARAM_INFO
	.align		4
.L_133:
        /*0038*/ 	.byte	0x04, 0x17
        /*003a*/ 	.short	(.L_135 - .L_134)
.L_134:
        /*003c*/ 	.word	0x00000000
        /*0040*/ 	.short	0x0012
        /*0042*/ 	.short	0x007c
        /*0044*/ 	.byte	0x00, 0xf0, 0x11, 0x00


	//----- nvinfo : EIATTR_KPARAM_INFO
	.align		4
.L_135:
        /*0048*/ 	.byte	0x04, 0x17
        /*004a*/ 	.short	(.L_137 - .L_136)
.L_136:
        /*004c*/ 	.word	0x00000000
        /*0050*/ 	.short	0x0011
        /*0052*/ 	.short	0x0078
        /*0054*/ 	.byte	0x00, 0xf0, 0x05, 0x00


	//----- nvinfo : EIATTR_KPARAM_INFO
	.align		4
.L_137:
        /*0058*/ 	.byte	0x04, 0x17
        /*005a*/ 	.short	(.L_139 - .L_138)
.L_138:
        /*005c*/ 	.word	0x00000000
        /*0060*/ 	.short	0x0010
        /*0062*/ 	.short	0x0074
        /*0064*/ 	.byte	0x00, 0xf0, 0x11, 0x00


	//----- nvinfo : EIATTR_KPARAM_INFO
	.align		4
.L_139:
        /*0068*/ 	.byte	0x04, 0x17
        /*006a*/ 	.short	(.L_141 - .L_140)
.L_140:
        /*006c*/ 	.word	0x00000000
        /*0070*/ 	.short	0x000f
        /*0072*/ 	.short	0x0070
        /*0074*/ 	.byte	0x00, 0xf0, 0x11, 0x00


	//----- nvinfo : EIATTR_KPARAM_INFO
	.align		4
.L_141:
        /*0078*/ 	.byte	0x04, 0x17
        /*007a*/ 	.short	(.L_143 - .L_142)
.L_142:
        /*007c*/ 	.word	0x00000000
        /*0080*/ 	.short	0x000e
        /*0082*/ 	.short	0x006c
        /*0084*/ 	.byte	0x00, 0xf0, 0x11, 0x00


	//----- nvinfo : EIATTR_KPARAM_INFO
	.align		4
.L_143:
        /*0088*/ 	.byte	0x04, 0x17
        /*008a*/ 	.short	(.L_145 - .L_144)
.L_144:
        /*008c*/ 	.word	0x00000000
        /*0090*/ 	.short	0x000d
        /*0092*/ 	.short	0x0068
        /*0094*/ 	.byte	0x00, 0xf0, 0x11, 0x00


	//----- nvinfo : EIATTR_KPARAM_INFO
	.align		4
.L_145:
        /*0098*/ 	.byte	0x04, 0x17
        /*009a*/ 	.short	(.L_147 - .L_146)
.L_146:
        /*009c*/ 	.word	0x00000000
        /*00a0*/ 	.short	0x000c
        /*00a2*/ 	.short	0x0060
        /*00a4*/ 	.byte	0x00, 0xf5, 0x21, 0x00


	//----- nvinfo : EIATTR_KPARAM_INFO
	.align		4
.L_147:
        /*00a8*/ 	.byte	0x04, 0x17
        /*00aa*/ 	.short	(.L_149 - .L_148)
.L_148:
        /*00ac*/ 	.word	0x00000000
        /*00b0*/ 	.short	0x000b
        /*00b2*/ 	.short	0x0058
        /*00b4*/ 	.byte	0x00, 0xf5, 0x21, 0x00


	//----- nvinfo : EIATTR_KPARAM_INFO
	.align		4
.L_149:
        /*00b8*/ 	.byte	0x04, 0x17
        /*00ba*/ 	.short	(.L_151 - .L_150)
.L_150:
        /*00bc*/ 	.word	0x00000000
        /*00c0*/ 	.short	0x000a
        /*00c2*/ 	.short	0x0050
        /*00c4*/ 	.byte	0x00, 0xf5, 0x21, 0x00


	//----- nvinfo : EIATTR_KPARAM_INFO
	.align		4
.L_151:
        /*00c8*/ 	.byte	0x04, 0x17
        /*00ca*/ 	.short	(.L_153 - .L_152)
.L_152:
        /*00cc*/ 	.word	0x00000000
        /*00d0*/ 	.short	0x0009
        /*00d2*/ 	.short	0x0048
        /*00d4*/ 	.byte	0x00, 0xf5, 0x21, 0x00


	//----- nvinfo : EIATTR_KPARAM_INFO
	.align		4
.L_153:
        /*00d8*/ 	.byte	0x04, 0x17
        /*00da*/ 	.short	(.L_155 - .L_154)
.L_154:
        /*00dc*/ 	.word	0x00000000
        /*00e0*/ 	.short	0x0008
        /*00e2*/ 	.short	0x0040
        /*00e4*/ 	.byte	0x00, 0xf5, 0x21, 0x00


	//----- nvinfo : EIATTR_KPARAM_INFO
	.align		4
.L_155:
        /*00e8*/ 	.byte	0x04, 0x17
        /*00ea*/ 	.short	(.L_157 - .L_156)
.L_156:
        /*00ec*/ 	.word	0x00000000
        /*00f0*/ 	.short	0x0007
        /*00f2*/ 	.short	0x0038
        /*00f4*/ 	.byte	0x00, 0xf5, 0x21, 0x00


	//----- nvinfo : EIATTR_KPARAM_INFO
	.align		4
.L_157:
        /*00f8*/ 	.byte	0x04, 0x17
        /*00fa*/ 	.short	(.L_159 - .L_158)
.L_158:
        /*00fc*/ 	.word	0x00000000
        /*0100*/ 	.short	0x0006
        /*0102*/ 	.short	0x0030
        /*0104*/ 	.byte	0x00, 0xf5, 0x21, 0x00


	//----- nvinfo : EIATTR_KPARAM_INFO
	.align		4
.L_159:
        /*0108*/ 	.byte	0x04, 0x17
        /*010a*/ 	.short	(.L_161 - .L_160)
.L_160:
        /*010c*/ 	.word	0x00000000
        /*0110*/ 	.short	0x0005
        /*0112*/ 	.short	0x0028
        /*0114*/ 	.byte	0x00, 0xf5, 0x21, 0x00


	//----- nvinfo : EIATTR_KPARAM_INFO
	.align		4
.L_161:
        /*0118*/ 	.byte	0x04, 0x17
        /*011a*/ 	.short	(.L_163 - .L_162)
.L_162:
        /*011c*/ 	.word	0x00000000
        /*0120*/ 	.short	0x0004
        /*0122*/ 	.short	0x0020
        /*0124*/ 	.byte	0x00, 0xf5, 0x21, 0x00


	//----- nvinfo : EIATTR_KPARAM_INFO
	.align		4
.L_163:
        /*0128*/ 	.byte	0x04, 0x17
        /*012a*/ 	.short	(.L_165 - .L_164)
.L_164:
        /*012c*/ 	.word	0x00000000
        /*0130*/ 	.short	0x0003
        /*0132*/ 	.short	0x0018
        /*0134*/ 	.byte	0x00, 0xf5, 0x21, 0x00


	//----- nvinfo : EIATTR_KPARAM_INFO
	.align		4
.L_165:
        /*0138*/ 	.byte	0x04, 0x17
        /*013a*/ 	.short	(.L_167 - .L_166)
.L_166:
        /*013c*/ 	.word	0x00000000
        /*0140*/ 	.short	0x0002
        /*0142*/ 	.short	0x0010
        /*0144*/ 	.byte	0x00, 0xf5, 0x21, 0x00


	//----- nvinfo : EIATTR_KPARAM_INFO
	.align		4
.L_167:
        /*0148*/ 	.byte	0x04, 0x17
        /*014a*/ 	.short	(.L_169 - .L_168)
.L_168:
        /*014c*/ 	.word	0x00000000
        /*0150*/ 	.short	0x0001
        /*0152*/ 	.short	0x0008
        /*0154*/ 	.byte	0x00, 0xf5, 0x21, 0x00


	//----- nvinfo : EIATTR_KPARAM_INFO
	.align		4
.L_169:
        /*0158*/ 	.byte	0x04, 0x17
        /*015a*/ 	.short	(.L_171 - .L_170)
.L_170:
        /*015c*/ 	.word	0x00000000
        /*0160*/ 	.short	0x0000
        /*0162*/ 	.short	0x0000
        /*0164*/ 	.byte	0x00, 0xf5, 0x21, 0x00


	//----- nvinfo : EIATTR_SPARSE_MMA_MASK
	.align		4
.L_171:
        /*0168*/ 	.byte	0x03, 0x50
        /*016a*/ 	.short	0x0000


	//----- nvinfo : EIATTR_MAXREG_COUNT
	.align		4
        /*016c*/ 	.byte	0x03, 0x1b
        /*016e*/ 	.short	0x00ff


	//----- nvinfo : EIATTR_MERCURY_ISA_VERSION
	.align		4
        /*0170*/ 	.byte	0x03, 0x5f
        /*0172*/ 	.short	0x0101


	//----- nvinfo : EIATTR_VRC_CTA_INIT_COUNT
	.align		4
        /*0174*/ 	.byte	0x02, 0x4a
	.zero		1
	.zero		1


	//----- nvinfo : EIATTR_EXIT_INSTR_OFFSETS
	.align		4
        /*0178*/ 	.byte	0x04, 0x1c
        /*017a*/ 	.short	(.L_173 - .L_172)


	//   ....[0]....
.L_172:
        /*017c*/ 	.word	0x000000e0


	//   ....[1]....
        /*0180*/ 	.word	0x00000160


	//   ....[2]....
        /*0184*/ 	.word	0x00000360


	//   ....[3]....
        /*0188*/ 	.word	0x000019f0


	//   ....[4]....
        /*018c*/ 	.word	0x00001aa0


	//----- nvinfo : EIATTR_CRS_STACK_SIZE
	.align		4
.L_173:
        /*0190*/ 	.byte	0x04, 0x1e
        /*0192*/ 	.short	(.L_175 - .L_174)
.L_174:
        /*0194*/ 	.word	0x00000000


	//----- nvinfo : EIATTR_CBANK_PARAM_SIZE
	.align		4
.L_175:
        /*0198*/ 	.byte	0x03, 0x19
        /*019a*/ 	.short	0x008c


	//----- nvinfo : EIATTR_PARAM_CBANK
	.align		4
        /*019c*/ 	.byte	0x04, 0x0a
        /*019e*/ 	.short	(.L_177 - .L_176)
	.align		4
.L_176:
        /*01a0*/ 	.word	index@(.nv.constant0._Z24lora_fused_expand_kernelIf13__nv_bfloat16EvPKT_PKvPT0_PKiS9_S9_S9_S9_S9_S9_S9_S9_S9_iiiibiiii)
        /*01a4*/ 	.short	0x0380
        /*01a6*/ 	.short	0x008c


	//----- nvinfo : EIATTR_SW_WAR
	.align		4
.L_177:
        /*01a8*/ 	.byte	0x04, 0x36
        /*01aa*/ 	.short	(.L_179 - .L_178)
.L_178:
        /*01ac*/ 	.word	0x00000008
.L_179:


//--------------------- .nv.callgraph             --------------------------
	.section	.nv.callgraph,"",@"SHT_CUDA_CALLGRAPH"
	.align	4
	.sectionentsize	8
	.align		4
        /*0000*/ 	.word	0x00000000
	.align		4
        /*0004*/ 	.word	0xffffffff
	.align		4
        /*0008*/ 	.word	0x00000000
	.align		4
        /*000c*/ 	.word	0xfffffffe
	.align		4
        /*0010*/ 	.word	0x00000000
	.align		4
        /*0014*/ 	.word	0xfffffffd
	.align		4
        /*0018*/ 	.word	0x00000000
	.align		4
        /*001c*/ 	.word	0xfffffffc


//--------------------- .text._Z24lora_fused_expand_kernelI13__nv_bfloat16S0_EvPKT_PKvPT0_PKiS9_S9_S9_S9_S9_S9_S9_S9_S9_iiiibiiii --------------------------
	.section	.text._Z24lora_fused_expand_kernelI13__nv_bfloat16S0_EvPKT_PKvPT0_PKiS9_S9_S9_S9_S9_S9_S9_S9_S9_iiiibiiii,"ax",@progbits
	.align	128
        .global         _Z24lora_fused_expand_kernelI13__nv_bfloat16S0_EvPKT_PKvPT0_PKiS9_S9_S9_S9_S9_S9_S9_S9_S9_iiiibiiii
        .type           _Z24lora_fused_expand_kernelI13__nv_bfloat16S0_EvPKT_PKvPT0_PKiS9_S9_S9_S9_S9_S9_S9_S9_S9_iiiibiiii,@function
        .size           _Z24lora_fused_expand_kernelI13__nv_bfloat16S0_EvPKT_PKvPT0_PKiS9_S9_S9_S9_S9_S9_S9_S9_S9_iiiibiiii,(.L_x_102 - _Z24lora_fused_expand_kernelI13__nv_bfloat16S0_EvPKT_PKvPT0_PKiS9_S9_S9_S9_S9_S9_S9_S9_S9_iiiibiiii)
        .other          _Z24lora_fused_expand_kernelI13__nv_bfloat16S0_EvPKT_PKvPT0_PKiS9_S9_S9_S9_S9_S9_S9_S9_S9_iiiibiiii,@"STO_CUDA_ENTRY STV_DEFAULT"
_Z24lora_fused_expand_kernelI13__nv_bfloat16S0_EvPKT_PKvPT0_PKiS9_S9_S9_S9_S9_S9_S9_S9_S9_iiiibiiii:
.text._Z24lora_fused_expand_kernelI13__nv_bfloat16S0_EvPKT_PKvPT0_PKiS9_S9_S9_S9_S9_S9_S9_S9_S9_iiiibiiii:
[----:B------:R-:W-:Y:S01]  /*0000*/  LDC R1, c[0x0][0x37c] ;  /* 0x0000df00ff017b82 */ /* 0x000fe20000000800 */
[----:B------:R-:W0:Y:S07]  /*0010*/  S2R R3, SR_TID.X ;  /* 0x0000000000037919 */ /* 0x000e2e0000002100 */
[----:B------:R-:W0:Y:S01]  /*0020*/  S2UR UR4, SR_CTAID.X ;  /* 0x00000000000479c3 */ /* 0x000e220000002500 */
[----:B------:R-:W1:Y:S01]  /*0030*/  LDCU UR6, c[0x0][0x3f0] ;  /* 0x00007e00ff0677ac */ /* 0x000e620008000800 */
[----:B------:R-:W1:Y:S01]  /*0040*/  S2R R0, SR_CTAID.Y ;  /* 0x0000000000007919 */ /* 0x000e620000002600 */
[----:B------:R-:W2:Y:S01]  /*0050*/  LDCU UR7, c[0x0][0x3e8] ;  /* 0x00007d00ff0777ac */ /* 0x000ea20008000800 */
[----:B------:R-:W3:Y:S04]  /*0060*/  S2R R5, SR_TID.Z ;  /* 0x0000000000057919 */ /* 0x000ee80000002300 */
[----:B------:R-:W0:Y:S08]  /*0070*/  LDC R2, c[0x0][0x360] ;  /* 0x0000d800ff027b82 */ /* 0x000e300000000800 */
[----:B------:R-:W3:Y:S08]  /*0080*/  S2UR UR5, SR_CTAID.Z ;  /* 0x00000000000579c3 */ /* 0x000ef00000002700 */
[----:B------:R-:W3:Y:S01]  /*0090*/  LDC R4, c[0x0][0x368] ;  /* 0x0000da00ff047b82 */ /* 0x000ee20000000800 */
[----:B0-----:R-:W-:Y:S01]  /*00a0*/  IMAD R2, R2, UR4, R3 ;  /* 0x0000000402027c24 */ /* 0x001fe2000f8e0203 */
[----:B-1----:R-:W-:-:S04]  /*00b0*/  ISETP.GE.AND P0, PT, R0, UR6, PT ;  /* 0x0000000600007c0c */ /* 0x002fc8000bf06270 */
[----:B--2---:R-:W-:Y:S01]  /*00c0*/  ISETP.GE.OR P0, PT, R2, UR7, P0 ;  /* 0x0000000702007c0c */ /* 0x004fe20008706670 */
[----:B---3--:R-:W-:-:S12]  /*00d0*/  IMAD R3, R4, UR5, R5 ;  /* 0x0000000504037c24 */ /* 0x008fd8000f8e0205 */
[----:B------:R-:W-:Y:S05]  /*00e0*/  @P0 EXIT ;  /* 0x000000000000094d */ /* 0x000fea0003800000 */
[----:B------:R-:W0:Y:S01]  /*00f0*/  LDC.64 R4, c[0x0][0x3e0] ;  /* 0x0000f800ff047b82 */ /* 0x000e220000000a00 */
[----:B------:R-:W1:Y:S07]  /*0100*/  LDCU.64 UR10, c[0x0][0x358] ;  /* 0x00006b00ff0a77ac */ /* 0x000e6e0008000a00 */
[----:B------:R-:W2:Y:S01]  /*0110*/  LDC R6, c[0x0][0x3f4] ;  /* 0x0000fd00ff067b82 */ /* 0x000ea20000000800 */
[----:B0-----:R-:W-:-:S06]  /*0120*/  IMAD.WIDE.U32 R4, R0, 0x4, R4 ;  /* 0x0000000400047825 */ /* 0x001fcc00078e0004 */
[----:B-1----:R-:W3:Y:S01]  /*0130*/  LDG.E R4, desc[UR10][R4.64] ;  /* 0x0000000a04047981 */ /* 0x002ee2000c1e1900 */
[----:B--2---:R-:W-:-:S04]  /*0140*/  ISETP.GE.AND P0, PT, R6, 0x1, PT ;  /* 0x000000010600780c */ /* 0x004fc80003f06270 */
[----:B---3--:R-:W-:-:S13]  /*0150*/  ISETP.GE.OR P0, PT, R3, R4, !P0 ;  /* 0x000000040300720c */ /* 0x008fda0004706670 */
[----:B------:R-:W-:Y:S05]  /*0160*/  @P0 EXIT ;  /* 0x000000000000094d */ /* 0x000fea0003800000 */
[----:B------:R-:W-:Y:S01]  /*0170*/  BSSY.RECONVERGENT B1, `(.L_x_0) ;  /* 0x0000021000017945 */ /* 0x000fe20003800200 */
[----:B------:R-:W-:-:S07]  /*0180*/  IMAD.MOV.U32 R11, RZ, RZ, RZ ;  /* 0x000000ffff0b7224 */ /* 0x000fce00078e00ff */
.L_x_5:
[----:B------:R-:W0:Y:S02]  /*0190*/  LDC.64 R8, c[0x0][0x3a0] ;  /* 0x0000e800ff087b82 */ /* 0x000e240000000a00 */
[----:B0-----:R-:W-:-:S06]  /*01a0*/  IMAD.WIDE.U32 R8, R11, 0x4, R8 ;  /* 0x000000040b087825 */ /* 0x001fcc00078e0008 */
[----:B------:R-:W2:Y:S01]  /*01b0*/  LDG.E R8, desc[UR10][R8.64] ;  /* 0x0000000a08087981 */ /* 0x000ea2000c1e1900 */
[----:B------:R-:W-:Y:S01]  /*01c0*/  BSSY.RELIABLE B0, `(.L_x_1) ;  /* 0x0000016000007945 */ /* 0x000fe20003800100 */
[----:B--2---:R-:W-:-:S13]  /*01d0*/  ISETP.NE.AND P0, PT, R8, -0x1, PT ;  /* 0xffffffff0800780c */ /* 0x004fda0003f05270 */
[----:B------:R-:W-:Y:S05]  /*01e0*/  @!P0 BRA `(.L_x_2) ;  /* 0x00000000004c8947 */ /* 0x000fea0003800000 */
[----:B------:R-:W0:Y:S02]  /*01f0*/  LDC.64 R4, c[0x0][0x3a8] ;  /* 0x0000ea00ff047b82 */ /* 0x000e240000000a00 */
[----:B0-----:R-:W-:-:S05]  /*0200*/  IMAD.WIDE.U32 R4, R11, 0x4, R4 ;  /* 0x000000040b047825 */ /* 0x001fca00078e0004 */
[----:B------:R-:W2:Y:S02]  /*0210*/  LDG.E R12, desc[UR10][R4.64] ;  /* 0x0000000a040c7981 */ /* 0x000ea4000c1e1900 */
[----:B--2---:R-:W-:-:S13]  /*0220*/  ISETP.GE.AND P0, PT, R12, 0x1, PT ;  /* 0x000000010c00780c */ /* 0x004fda0003f06270 */
[----:B------:R-:W-:Y:S05]  /*0230*/  @!P0 BRA `(.L_x_2) ;  /* 0x0000000000388947 */ /* 0x000fea0003800000 */
[----:B------:R-:W0:Y:S08]  /*0240*/  LDC.64 R4, c[0x0][0x3b0] ;  /* 0x0000ec00ff047b82 */ /* 0x000e300000000a00 */
[----:B------:R-:W1:Y:S01]  /*0250*/  LDC.64 R6, c[0x0][0x398] ;  /* 0x0000e600ff067b82 */ /* 0x000e620000000a00 */
[----:B0-----:R-:W-:-:S05]  /*0260*/  IMAD.WIDE.U32 R4, R11, 0x4, R4 ;  /* 0x000000040b047825 */ /* 0x001fca00078e0004 */
[----:B------:R0:W5:Y:S01]  /*0270*/  LDG.E R10, desc[UR10][R4.64] ;  /* 0x0000000a040a7981 */ /* 0x000162000c1e1900 */
[----:B------:R-:W-:-:S07]  /*0280*/  IMAD.MOV.U32 R9, RZ, RZ, RZ ;  /* 0x000000ffff097224 */ /* 0x000fce00078e00ff */
.L_x_4:
[----:B0----5:R-:W-:-:S04]  /*0290*/  IMAD.IADD R5, R10, 0x1, R9 ;  /* 0x000000010a057824 */ /* 0x021fc800078e0209 */
[----:B-1----:R-:W-:-:S06]  /*02a0*/  IMAD.WIDE R4, R5, 0x4, R6 ;  /* 0x0000000405047825 */ /* 0x002fcc00078e0206 */
[----:B------:R-:W2:Y:S02]  /*02b0*/  LDG.E R5, desc[UR10][R4.64] ;  /* 0x0000000a04057981 */ /* 0x000ea4000c1e1900 */
[----:B--2---:R-:W-:-:S13]  /*02c0*/  ISETP.NE.AND P0, PT, R5, R2, PT ;  /* 0x000000020500720c */ /* 0x004fda0003f05270 */
[----:B------:R-:W-:Y:S05]  /*02d0*/  @!P0 BREAK.RELIABLE B0 ;  /* 0x0000000000008942 */ /* 0x000fea0003800100 */
[----:B------:R-:W-:Y:S05]  /*02e0*/  @!P0 BRA `(.L_x_3) ;  /* 0x0000000000248947 */ /* 0x000fea0003800000 */
[----:B------:R-:W-:-:S04]  /*02f0*/  IADD3 R9, PT, PT, R9, 0x1, RZ ;  /* 0x0000000109097810 */ /* 0x000fc80007ffe0ff */
[----:B------:R-:W-:-:S13]  /*0300*/  ISETP.NE.AND P0, PT, R9, R12, PT ;  /* 0x0000000c0900720c */ /* 0x000fda0003f05270 */
[----:B------:R-:W-:Y:S05]  /*0310*/  @P0 BRA `(.L_x_4) ;  /* 0xfffffffc00dc0947 */ /* 0x000fea000383ffff */
.L_x_2:
[----:B------:R-:W-:Y:S05]  /*0320*/  BSYNC.RELIABLE B0 ;  /* 0x0000000000007941 */ /* 0x000fea0003800100 */
.L_x_1:
[----:B------:R-:W0:Y:S01]  /*0330*/  LDCU UR4, c[0x0][0x3f4] ;  /* 0x00007e80ff0477ac */ /* 0x000e220008000800 */
[----:B------:R-:W-:-:S05]  /*0340*/  VIADD R11, R11, 0x1 ;  /* 0x000000010b0b7836 */ /* 0x000fca0000000000 */
[----:B0-----:R-:W-:-:S13]  /*0350*/  ISETP.NE.AND P0, PT, R11, UR4, PT ;  /* 0x000000040b007c0c */ /* 0x001fda000bf05270 */
[----:B------:R-:W-:Y:S05]  /*0360*/  @!P0 EXIT ;  /* 0x000000000000894d */ /* 0x000fea0003800000 */
[----:B------:R-:W-:Y:S05]  /*0370*/  BRA `(.L_x_5) ;  /* 0xfffffffc00847947 */ /* 0x000fea000383ffff */
.L_x_3:
[----:B------:R-:W-:Y:S05]  /*0380*/  BSYNC.RECONVERGENT B1 ;  /* 0x0000000000017941 */ /* 0x000fea0003800200 */
.L_x_0:
[----:B------:R-:W-:Y:S05]  /*0390*/  WARPSYNC.ALL ;  /* 0x0000000000007948 */ /* 0x000fea0003800000 */
[----:B------:R-:W0:Y:S01]  /*03a0*/  LDCU UR6, c[0x0][0x3f0] ;  /* 0x00007e00ff0677ac */ /* 0x000e220008000800 */
[----:B------:R-:W-:Y:S01]  /*03b0*/  IMAD.MOV.U32 R7, RZ, RZ, RZ ;  /* 0x000000ffff077224 */ /* 0x000fe200078e00ff */
[----:B0-----:R-:W-:-:S09]  /*03c0*/  UISETP.GE.AND UP0, UPT, UR6, 0x1, UPT ;  /* 0x000000010600788c */ /* 0x001fd2000bf06270 */
[----:B------:R-:W-:Y:S05]  /*03d0*/  BRA.U !UP0, `(.L_x_6) ;  /* 0x00000005086c7547 */ /* 0x000fea000b800000 */
[----:B------:R-:W-:Y:S01]  /*03e0*/  UISETP.GE.U32.AND UP1, UPT, UR6, 0x10, UPT ;  /* 0x000000100600788c */ /* 0x000fe2000bf26070 */
[----:B------:R-:W-:Y:S01]  /*03f0*/  CS2R R6, SRZ ;  /* 0x0000000000067805 */ /* 0x000fe2000001ff00 */
[----:B------:R-:W-:-:S04]  /*0400*/  ULOP3.LUT UR7, UR6, 0xf, URZ, 0xc0, !UPT ;  /* 0x0000000f06077892 */ /* 0x000fc8000f8ec0ff */
[----:B------:R-:W-:-:S03]  /*0410*/  UISETP.NE.AND UP0, UPT, UR7, URZ, UPT ;  /* 0x000000ff0700728c */ /* 0x000fc6000bf05270 */
[----:B------:R-:W-:Y:S08]  /*0420*/  BRA.U !UP1, `(.L_x_7) ;  /* 0x00000001099c7547 */ /* 0x000ff0000b800000 */
[----:B------:R-:W0:Y:S01]  /*0430*/  LDCU.64 UR4, c[0x0][0x3c0] ;  /* 0x00007800ff0477ac */ /* 0x000e220008000a00 */
[----:B------:R-:W-:Y:S01]  /*0440*/  IMAD.MOV.U32 R7, RZ, RZ, RZ ;  /* 0x000000ffff077224 */ /* 0x000fe200078e00ff */
[----:B------:R-:W-:-:S04]  /*0450*/  ULOP3.LUT UR8, UR6, 0x7ffffff0, URZ, 0xc0, !UPT ;  /* 0x7ffffff006087892 */ /* 0x000fc8000f8ec0ff */
[----:B------:R-:W-:Y:S02]  /*0460*/  UIADD3 UR9, UPT, UPT, -UR8, URZ, URZ ;  /* 0x000000ff08097290 */ /* 0x000fe4000fffe1ff */
[----:B------:R-:W-:Y:S01]  /*0470*/  MOV R6, UR8 ;  /* 0x0000000800067c02 */ /* 0x000fe20008000f00 */
[----:B0-----:R-:W-:-:S04]  /*0480*/  UIADD3 UR4, UP1, UPT, UR4, 0x20, URZ ;  /* 0x0000002004047890 */ /* 0x001fc8000ff3e0ff */
[----:B------:R-:W-:Y:S02]  /*0490*/  UIADD3.X UR5, UPT, UPT, URZ, UR5, URZ, UP1, !UPT ;  /* 0x00000005ff057290 */ /* 0x000fe40008ffe4ff */
[----:B------:R-:W-:-:S04]  /*04a0*/  IMAD.U32 R14, RZ, RZ, UR4 ;  /* 0x00000004ff0e7e24 */ /* 0x000fc8000f8e00ff */
[----:B------:R-:W-:-:S07]  /*04b0*/  IMAD.U32 R5, RZ, RZ, UR5 ;  /* 0x00000005ff057e24 */ /* 0x000fce000f8e00ff */
.L_x_8:
[----:B------:R-:W-:-:S05]  /*04c0*/  IMAD.MOV.U32 R4, RZ, RZ, R14 ;  /* 0x000000ffff047224 */ /* 0x000fca00078e000e */
[----:B------:R-:W2:Y:S04]  /*04d0*/  LDG.E R14, desc[UR10][R4.64+-0x20] ;  /* 0xffffe00a040e7981 */ /* 0x000ea8000c1e1900 */
[----:B------:R-:W2:Y:S04]  /*04e0*/  LDG.E R13, desc[UR10][R4.64+-0x1c] ;  /* 0xffffe40a040d7981 */ /* 0x000ea8000c1e1900 */
[----:B------:R-:W3:Y:S04]  /*04f0*/  LDG.E R16, desc[UR10][R4.64+-0x18] ;  /* 0xffffe80a04107981 */ /* 0x000ee8000c1e1900 */
[----:B------:R-:W3:Y:S04]  /*0500*/  LDG.E R15, desc[UR10][R4.64+-0x14] ;  /* 0xffffec0a040f7981 */ /* 0x000ee8000c1e1900 */
[----:B------:R-:W4:Y:S04]  /*0510*/  LDG.E R18, desc[UR10][R4.64+-0x10] ;  /* 0xfffff00a04127981 */ /* 0x000f28000c1e1900 */
[----:B------:R-:W4:Y:S04]  /*0520*/  LDG.E R17, desc[UR10][R4.64+-0xc] ;  /* 0xfffff40a04117981 */ /* 0x000f28000c1e1900 */
[----:B------:R-:W5:Y:S04]  /*0530*/  LDG.E R20, desc[UR10][R4.64+-0x8] ;  /* 0xfffff80a04147981 */ /* 0x000f68000c1e1900 */
        /* <DEDUP_REMOVED lines=8> */
[----:B------:R0:W5:Y:S01]  /*05c0*/  LDG.E R9, desc[UR10][R4.64+0x1c] ;  /* 0x00001c0a04097981 */ /* 0x000162000c1e1900 */
[----:B------:R-:W-:-:S04]  /*05d0*/  UIADD3 UR9, UPT, UPT, UR9, 0x10, URZ ;  /* 0x0000001009097890 */ /* 0x000fc8000fffe0ff */
[----:B------:R-:W-:Y:S01]  /*05e0*/  UISETP.NE.AND UP1, UPT, UR9, URZ, UPT ;  /* 0x000000ff0900728c */ /* 0x000fe2000bf25270 */
[----:B--2---:R-:W-:Y:S02]  /*05f0*/  IADD3 R13, PT, PT, R13, R14, R7 ;  /* 0x0000000e0d0d7210 */ /* 0x004fe40007ffe007 */
[----:B------:R-:W-:-:S04]  /*0600*/  IADD3 R14, P0, PT, R4, 0x40, RZ ;  /* 0x00000040040e7810 */ /* 0x000fc80007f1e0ff */
[----:B0-----:R-:W-:Y:S02]  /*0610*/  IADD3.X R5, PT, PT, RZ, R5, RZ, P0, !PT ;  /* 0x00000005ff057210 */ /* 0x001fe400007fe4ff */
[----:B---3--:R-:W-:-:S04]  /*0620*/  IADD3 R13, PT, PT, R15, R16, R13 ;  /* 0x000000100f0d7210 */ /* 0x008fc80007ffe00d */
[----:B----4-:R-:W-:-:S04]  /*0630*/  IADD3 R13, PT, PT, R17, R18, R13 ;  /* 0x00000012110d7210 */ /* 0x010fc80007ffe00d */
[----:B-----5:R-:W-:-:S04]  /*0640*/  IADD3 R13, PT, PT, R19, R20, R13 ;  /* 0x00000014130d7210 */ /* 0x020fc80007ffe00d */
[----:B------:R-:W-:-:S04]  /*0650*/  IADD3 R13, PT, PT, R21, R22, R13 ;  /* 0x00000016150d7210 */ /* 0x000fc80007ffe00d */
[----:B------:R-:W-:-:S04]  /*0660*/  IADD3 R13, PT, PT, R23, R24, R13 ;  /* 0x00000018170d7210 */ /* 0x000fc80007ffe00d */
[----:B------:R-:W-:-:S04]  /*0670*/  IADD3 R11, PT, PT, R11, R12, R13 ;  /* 0x0000000c0b0b7210 */ /* 0x000fc80007ffe00d */
[----:B------:R-:W-:Y:S01]  /*0680*/  IADD3 R7, PT, PT, R9, R10, R11 ;  /* 0x0000000a09077210 */ /* 0x000fe20007ffe00b */
[----:B------:R-:W-:Y:S06]  /*0690*/  BRA.U UP1, `(.L_x_8) ;  /* 0xfffffffd01887547 */ /* 0x000fec000b83ffff */
.L_x_7:
[----:B------:R-:W-:Y:S05]  /*06a0*/  BRA.U !UP0, `(.L_x_6) ;  /* 0x0000000108b87547 */ /* 0x000fea000b800000 */
[----:B------:R-:W-:Y:S02]  /*06b0*/  UISETP.GE.U32.AND UP0, UPT, UR7, 0x8, UPT ;  /* 0x000000080700788c */ /* 0x000fe4000bf06070 */
[----:B------:R-:W-:-:S04]  /*06c0*/  ULOP3.LUT UR5, UR6, 0x7, URZ, 0xc0, !UPT ;  /* 0x0000000706057892 */ /* 0x000fc8000f8ec0ff */
[----:B------:R-:W-:-:S03]  /*06d0*/  UISETP.NE.AND UP1, UPT, UR5, URZ, UPT ;  /* 0x000000ff0500728c */ /* 0x000fc6000bf25270 */
[----:B------:R-:W-:Y:S08]  /*06e0*/  BRA.U !UP0, `(.L_x_9) ;  /* 0x00000001083c7547 */ /* 0x000ff0000b800000 */
[----:B------:R-:W0:Y:S02]  /*06f0*/  LDC.64 R4, c[0x0][0x3c0] ;  /* 0x0000f000ff047b82 */ /* 0x000e240000000a00 */
[----:B0-----:R-:W-:-:S05]  /*0700*/  IMAD.WIDE.U32 R4, R6, 0x4, R4 ;  /* 0x0000000406047825 */ /* 0x001fca00078e0004 */
[----:B------:R-:W2:Y:S04]  /*0710*/  LDG.E R10, desc[UR10][R4.64] ;  /* 0x0000000a040a7981 */ /* 0x000ea8000c1e1900 */
[----:B------:R-:W2:Y:S04]  /*0720*/  LDG.E R9, desc[UR10][R4.64+0x4] ;  /* 0x0000040a04097981 */ /* 0x000ea8000c1e1900 */
[----:B------:R-:W3:Y:S04]  /*0730*/  LDG.E R12, desc[UR10][R4.64+0x8] ;  /* 0x0000080a040c7981 */ /* 0x000ee8000c1e1900 */
[----:B------:R-:W3:Y:S04]  /*0740*/  LDG.E R11, desc[UR10][R4.64+0xc] ;  /* 0x00000c0a040b7981 */ /* 0x000ee8000c1e1900 */
[----:B------:R-:W4:Y:S04]  /*0750*/  LDG.E R14, desc[UR10][R4.64+0x10] ;  /* 0x0000100a040e7981 */ /* 0x000f28000c1e1900 */
[----:B------:R-:W4:Y:S04]  /*0760*/  LDG.E R13, desc[UR10][R4.64+0x14] ;  /* 0x0000140a040d7981 */ /* 0x000f28000c1e1900 */
[----:B------:R-:W5:Y:S04]  /*0770*/  LDG.E R16, desc[UR10][R4.64+0x18] ;  /* 0x0000180a04107981 */ /* 0x000f68000c1e1900 */
[----:B------:R-:W5:Y:S01]  /*0780*/  LDG.E R15, desc[UR10][R4.64+0x1c] ;  /* 0x00001c0a040f7981 */ /* 0x000f62000c1e1900 */
[----:B------:R-:W-:Y:S01]  /*0790*/  VIADD R6, R6, 0x8 ;  /* 0x0000000806067836 */ /* 0x000fe20000000000 */
[----:B--2---:R-:W-:-:S04]  /*07a0*/  IADD3 R9, PT, PT, R9, R10, R7 ;  /* 0x0000000a09097210 */ /* 0x004fc80007ffe007 */
[----:B---3--:R-:W-:-:S04]  /*07b0*/  IADD3 R9, PT, PT, R11, R12, R9 ;  /* 0x0000000c0b097210 */ /* 0x008fc80007ffe009 */
[----:B----4-:R-:W-:-:S04]  /*07c0*/  IADD3 R9, PT, PT, R13, R14, R9 ;  /* 0x0000000e0d097210 */ /* 0x010fc80007ffe009 */
[----:B-----5:R-:W-:-:S07]  /*07d0*/  IADD3 R7, PT, PT, R15, R16, R9 ;  /* 0x000000100f077210 */ /* 0x020fce0007ffe009 */
.L_x_9:
        /* <DEDUP_REMOVED lines=10> */
[----:B------:R-:W3:Y:S01]  /*0880*/  LDG.E R11, desc[UR10][R4.64+0xc] ;  /* 0x00000c0a040b7981 */ /* 0x000ee2000c1e1900 */
[----:B------:R-:W-:Y:S01]  /*0890*/  VIADD R6, R6, 0x4 ;  /* 0x0000000406067836 */ /* 0x000fe20000000000 */
[----:B--2---:R-:W-:-:S04]  /*08a0*/  IADD3 R7, PT, PT, R9, R10, R7 ;  /* 0x0000000a09077210 */ /* 0x004fc80007ffe007 */
[----:B---3--:R-:W-:-:S07]  /*08b0*/  IADD3 R7, PT, PT, R11, R12, R7 ;  /* 0x0000000c0b077210 */ /* 0x008fce0007ffe007 */
.L_x_10:
[----:B------:R-:W-:Y:S05]  /*08c0*/  BRA.U !UP1, `(.L_x_6) ;  /* 0x0000000109307547 */ /* 0x000fea000b800000 */
[----:B------:R-:W0:Y:S01]  /*08d0*/  LDC.64 R4, c[0x0][0x3c0] ;  /* 0x0000f000ff047b82 */ /* 0x000e220000000a00 */
[----:B------:R-:W-:Y:S01]  /*08e0*/  UIADD3 UR4, UPT, UPT, -UR4, URZ, URZ ;  /* 0x000000ff04047290 */ /* 0x000fe2000fffe1ff */
[----:B0-----:R-:W-:-:S04]  /*08f0*/  IMAD.WIDE.U32 R4, R6, 0x4, R4 ;  /* 0x0000000406047825 */ /* 0x001fc800078e0004 */
[----:B------:R-:W-:-:S07]  /*0900*/  IMAD.MOV.U32 R6, RZ, RZ, R4 ;  /* 0x000000ffff067224 */ /* 0x000fce00078e0004 */
.L_x_11:
[----:B------:R-:W-:-:S06]  /*0910*/  MOV R4, R6 ;  /* 0x0000000600047202 */ /* 0x000fcc0000000f00 */
[----:B------:R0:W2:Y:S01]  /*0920*/  LDG.E R4, desc[UR10][R4.64] ;  /* 0x0000000a04047981 */ /* 0x0000a2000c1e1900 */
[----:B------:R-:W-:Y:S01]  /*0930*/  UIADD3 UR4, UPT, UPT, UR4, 0x1, URZ ;  /* 0x0000000104047890 */ /* 0x000fe2000fffe0ff */
[----:B------:R-:W-:-:S03]  /*0940*/  IADD3 R6, P0, PT, R6, 0x4, RZ ;  /* 0x0000000406067810 */ /* 0x000fc60007f1e0ff */
[----:B------:R-:W-:Y:S02]  /*0950*/  UISETP.NE.AND UP0, UPT, UR4, URZ, UPT ;  /* 0x000000ff0400728c */ /* 0x000fe4000bf05270 */
[----:B0-----:R-:W-:Y:S02]  /*0960*/  IMAD.X R5, RZ, RZ, R5, P0 ;  /* 0x000000ffff057224 */ /* 0x001fe400000e0605 */
[----:B--2---:R-:W-:-:S05]  /*0970*/  IMAD.IADD R7, R4, 0x1, R7 ;  /* 0x0000000104077824 */ /* 0x004fca00078e0207 */
[----:B------:R-:W-:Y:S05]  /*0980*/  BRA.U UP0, `(.L_x_11) ;  /* 0xfffffffd00e07547 */ /* 0x000fea000b83ffff */
.L_x_6:
[----:B------:R-:W-:Y:S01]  /*0990*/  ISETP.NE.AND P0, PT, R0, RZ, PT ;  /* 0x000000ff0000720c */ /* 0x000fe20003f05270 */
[----:B------:R-:W-:Y:S02]  /*09a0*/  IMAD R4, R8, R7, RZ ;  /* 0x0000000708047224 */ /* 0x000fe400078e02ff */
[----:B------:R-:W-:-:S10]  /*09b0*/  IMAD.MOV.U32 R5, RZ, RZ, RZ ;  /* 0x000000ffff057224 */ /* 0x000fd400078e00ff */
[----:B------:R-:W-:Y:S05]  /*09c0*/  @!P0 BRA `(.L_x_12) ;  /* 0x0000000400708947 */ /* 0x000fea0003800000 */
[C---:B------:R-:W-:Y:S01]  /*09d0*/  ISETP.GE.U32.AND P0, PT, R0.reuse, 0x10, PT ;  /* 0x000000100000780c */ /* 0x040fe20003f06070 */
[----:B------:R-:W-:Y:S01]  /*09e0*/  HFMA2 R9, -RZ, RZ, 0, 0 ;  /* 0x00000000ff097431 */ /* 0x000fe200000001ff */
[----:B------:R-:W-:Y:S01]  /*09f0*/  LOP3.LUT R25, R0, 0xf, RZ, 0xc0, !PT ;  /* 0x0000000f00197812 */ /* 0x000fe200078ec0ff */
[----:B------:R-:W-:-:S03]  /*0a00*/  IMAD.MOV.U32 R5, RZ, RZ, RZ ;  /* 0x000000ffff057224 */ /* 0x000fc600078e00ff */
[----:B------:R-:W-:-:S07]  /*0a10*/  ISETP.NE.AND P1, PT, R25, RZ, PT ;  /* 0x000000ff1900720c */ /* 0x000fce0003f25270 */
[----:B------:R-:W-:Y:S06]  /*0a20*/  @!P0 BRA `(.L_x_13) ;  /* 0x00000000009c8947 */ /* 0x000fec0003800000 */
[----:B------:R-:W0:Y:S01]  /*0a30*/  LDCU.64 UR4, c[0x0][0x3c0] ;  /* 0x00007800ff0477ac */ /* 0x000e220008000a00 */
[----:B------:R-:W-:Y:S01]  /*0a40*/  LOP3.LUT R9, R0, 0xfff0, RZ, 0xc0, !PT ;  /* 0x0000fff000097812 */ /* 0x000fe200078ec0ff */
[----:B------:R-:W-:-:S04]  /*0a50*/  IMAD.MOV.U32 R5, RZ, RZ, RZ ;  /* 0x000000ffff057224 */ /* 0x000fc800078e00ff */
[----:B------:R-:W-:Y:S01]  /*0a60*/  IMAD.MOV R10, RZ, RZ, -R9 ;  /* 0x000000ffff0a7224 */ /* 0x000fe200078e0a09 */
[----:B0-----:R-:W-:-:S04]  /*0a70*/  UIADD3 UR4, UP0, UPT, UR4, 0x20, URZ ;  /* 0x0000002004047890 */ /* 0x001fc8000ff1e0ff */
[----:B------:R-:W-:Y:S02]  /*0a80*/  UIADD3.X UR5, UPT, UPT, URZ, UR5, URZ, UP0, !UPT ;  /* 0x00000005ff057290 */ /* 0x000fe400087fe4ff */
[----:B------:R-:W-:-:S04]  /*0a90*/  MOV R14, UR4 ;  /* 0x00000004000e7c02 */ /* 0x000fc80008000f00 */
[----:B------:R-:W-:-:S07]  /*0aa0*/  IMAD.U32 R15, RZ, RZ, UR5 ;  /* 0x00000005ff0f7e24 */ /* 0x000fce000f8e00ff */
.L_x_14:
[----:B------:R-:W-:Y:S02]  /*0ab0*/  IMAD.MOV.U32 R6, RZ, RZ, R14 ;  /* 0x000000ffff067224 */ /* 0x000fe400078e000e */
        /* <DEDUP_REMOVED lines=14> */
[----:B------:R-:W5:Y:S01]  /*0ba0*/  LDG.E R12, desc[UR10][R6.64+0x14] ;  /* 0x0000140a060c7981 */ /* 0x000f62000c1e1900 */
[----:B--2---:R-:W-:-:S03]  /*0bb0*/  IADD3 R19, PT, PT, R19, R20, R5 ;  /* 0x0000001413137210 */ /* 0x004fc60007ffe005 */
[----:B------:R-:W2:Y:S04]  /*0bc0*/  LDG.E R20, desc[UR10][R6.64+0x18] ;  /* 0x0000180a06147981 */ /* 0x000ea8000c1e1900 */
[----:B------:R-:W2:Y:S01]  /*0bd0*/  LDG.E R5, desc[UR10][R6.64+0x1c] ;  /* 0x00001c0a06057981 */ /* 0x000ea2000c1e1900 */
[----:B------:R-:W-:Y:S02]  /*0be0*/  IADD3 R10, PT, PT, R10, 0x10, RZ ;  /* 0x000000100a0a7810 */ /* 0x000fe40007ffe0ff */
[----:B---3--:R-:W-:Y:S02]  /*0bf0*/  IADD3 R19, PT, PT, R21, R22, R19 ;  /* 0x0000001615137210 */ /* 0x008fe40007ffe013 */
[----:B------:R-:W-:Y:S02]  /*0c00*/  ISETP.NE.AND P0, PT, R10, RZ, PT ;  /* 0x000000ff0a00720c */ /* 0x000fe40003f05270 */
[----:B----4-:R-:W-:-:S04]  /*0c10*/  IADD3 R19, PT, PT, R23, R24, R19 ;  /* 0x0000001817137210 */ /* 0x010fc80007ffe013 */
[----:B-----5:R-:W-:-:S04]  /*0c20*/  IADD3 R17, PT, PT, R17, R18, R19 ;  /* 0x0000001211117210 */ /* 0x020fc80007ffe013 */
[----:B------:R-:W-:-:S04]  /*0c30*/  IADD3 R15, PT, PT, R15, R16, R17 ;  /* 0x000000100f0f7210 */ /* 0x000fc80007ffe011 */
[----:B------:R-:W-:Y:S02]  /*0c40*/  IADD3 R13, PT, PT, R13, R14, R15 ;  /* 0x0000000e0d0d7210 */ /* 0x000fe40007ffe00f */
[----:B------:R-:W-:-:S05]  /*0c50*/  IADD3 R14, P2, PT, R6, 0x40, RZ ;  /* 0x00000040060e7810 */ /* 0x000fca0007f5e0ff */
[----:B------:R-:W-:Y:S01]  /*0c60*/  IMAD.X R15, RZ, RZ, R7, P2 ;  /* 0x000000ffff0f7224 */ /* 0x000fe200010e0607 */
[----:B------:R-:W-:-:S04]  /*0c70*/  IADD3 R11, PT, PT, R12, R11, R13 ;  /* 0x0000000b0c0b7210 */ /* 0x000fc80007ffe00d */
[----:B--2---:R-:W-:Y:S01]  /*0c80*/  IADD3 R5, PT, PT, R5, R20, R11 ;  /* 0x0000001405057210 */ /* 0x004fe20007ffe00b */
[----:B------:R-:W-:Y:S06]  /*0c90*/  @P0 BRA `(.L_x_14) ;  /* 0xfffffffc00840947 */ /* 0x000fec000383ffff */
.L_x_13:
[----:B------:R-:W-:Y:S05]  /*0ca0*/  @!P1 BRA `(.L_x_12) ;  /* 0x0000000000b89947 */ /* 0x000fea0003800000 */
[----:B------:R-:W-:Y:S02]  /*0cb0*/  ISETP.GE.U32.AND P0, PT, R25, 0x8, PT ;  /* 0x000000081900780c */ /* 0x000fe40003f06070 */
[----:B------:R-:W-:-:S04]  /*0cc0*/  LOP3.LUT R18, R0, 0x7, RZ, 0xc0, !PT ;  /* 0x0000000700127812 */ /* 0x000fc800078ec0ff */
[----:B------:R-:W-:-:S07]  /*0cd0*/  ISETP.NE.AND P1, PT, R18, RZ, PT ;  /* 0x000000ff1200720c */ /* 0x000fce0003f25270 */
[----:B------:R-:W-:Y:S06]  /*0ce0*/  @!P0 BRA `(.L_x_15) ;  /* 0x00000000003c8947 */ /* 0x000fec0003800000 */
        /* <DEDUP_REMOVED lines=15> */
.L_x_15:
        /* <DEDUP_REMOVED lines=14> */
.L_x_16:
[----:B------:R-:W-:Y:S05]  /*0ec0*/  @!P1 BRA `(.L_x_12) ;  /* 0x0000000000309947 */ /* 0x000fea0003800000 */
[----:B------:R-:W0:Y:S01]  /*0ed0*/  LDC.64 R6, c[0x0][0x3c0] ;  /* 0x0000f000ff067b82 */ /* 0x000e220000000a00 */
[----:B------:R-:W-:Y:S01]  /*0ee0*/  IADD3 R10, PT, PT, -R10, RZ, RZ ;  /* 0x000000ff0a0a7210 */ /* 0x000fe20007ffe1ff */
[----:B0-----:R-:W-:-:S04]  /*0ef0*/  IMAD.WIDE.U32 R6, R9, 0x4, R6 ;  /* 0x0000000409067825 */ /* 0x001fc800078e0006 */
[----:B------:R-:W-:-:S07]  /*0f00*/  IMAD.MOV.U32 R9, RZ, RZ, R6 ;  /* 0x000000ffff097224 */ /* 0x000fce00078e0006 */
.L_x_17:
[----:B------:R-:W-:-:S06]  /*0f10*/  IMAD.MOV.U32 R6, RZ, RZ, R9 ;  /* 0x000000ffff067224 */ /* 0x000fcc00078e0009 */
[----:B------:R0:W2:Y:S01]  /*0f20*/  LDG.E R6, desc[UR10][R6.64] ;  /* 0x0000000a06067981 */ /* 0x0000a2000c1e1900 */
[----:B------:R-:W-:Y:S01]  /*0f30*/  VIADD R10, R10, 0x1 ;  /* 0x000000010a0a7836 */ /* 0x000fe20000000000 */
[----:B------:R-:W-:-:S04]  /*0f40*/  IADD3 R9, P1, PT, R9, 0x4, RZ ;  /* 0x0000000409097810 */ /* 0x000fc80007f3e0ff */
[----:B------:R-:W-:Y:S01]  /*0f50*/  ISETP.NE.AND P0, PT, R10, RZ, PT ;  /* 0x000000ff0a00720c */ /* 0x000fe20003f05270 */
[----:B0-----:R-:W-:Y:S01]  /*0f60*/  IMAD.X R7, RZ, RZ, R7, P1 ;  /* 0x000000ffff077224 */ /* 0x001fe200008e0607 */
[----:B--2---:R-:W-:-:S11]  /*0f70*/  IADD3 R5, PT, PT, R6, R5, RZ ;  /* 0x0000000506057210 */ /* 0x004fd60007ffe0ff */
[----:B------:R-:W-:Y:S05]  /*0f80*/  @P0 BRA `(.L_x_17) ;  /* 0xfffffffc00e00947 */ /* 0x000fea000383ffff */
.L_x_12:
[----:B------:R-:W0:Y:S08]  /*0f90*/  LDC.64 R16, c[0x0][0x3c0] ;  /* 0x0000f000ff107b82 */ /* 0x000e300000000a00 */
[----:B------:R-:W1:Y:S01]  /*0fa0*/  LDC.64 R12, c[0x0][0x3c8] ;  /* 0x0000f200ff0c7b82 */ /* 0x000e620000000a00 */
[----:B0-----:R-:W-:-:S06]  /*0fb0*/  IMAD.WIDE.U32 R16, R0, 0x4, R16 ;  /* 0x0000000400107825 */ /* 0x001fcc00078e0010 */
[----:B------:R-:W2:Y:S01]  /*0fc0*/  LDG.E R16, desc[UR10][R16.64] ;  /* 0x0000000a10107981 */ /* 0x000ea2000c1e1900 */
[----:B------:R-:W-:Y:S01]  /*0fd0*/  IMAD.MOV.U32 R6, RZ, RZ, RZ ;  /* 0x000000ffff067224 */ /* 0x000fe200078e00ff */
[----:B--2---:R-:W-:-:S13]  /*0fe0*/  ISETP.GE.AND P0, PT, R16, 0x1, PT ;  /* 0x000000011000780c */ /* 0x004fda0003f06270 */
[----:B-1----:R-:W-:Y:S05]  /*0ff0*/  @!P0 BRA `(.L_x_18) ;  /* 0x00000008004c8947 */ /* 0x002fea0003800000 */
[----:B------:R-:W0:Y:S01]  /*1000*/  LDC.64 R18, c[0x0][0x3d0] ;  /* 0x0000f400ff127b82 */ /* 0x000e220000000a00 */
[C---:B------:R-:W-:Y:S01]  /*1010*/  IMAD.WIDE.U32 R12, R0.reuse, 0x4, R12 ;  /* 0x00000004000c7825 */ /* 0x040fe200078e000c */
[----:B------:R-:W1:Y:S05]  /*1020*/  LDCU UR4, c[0x0][0x3fc] ;  /* 0x00007f80ff0477ac */ /* 0x000e6a0008000800 */
[----:B------:R-:W2:Y:S01]  /*1030*/  LDG.E R13, desc[UR10][R12.64] ;  /* 0x0000000a0c0d7981 */ /* 0x000ea2000c1e1900 */
[----:B------:R-:W3:Y:S08]  /*1040*/  LDC.64 R6, c[0x0][0x388] ;  /* 0x0000e200ff067b82 */ /* 0x000ef00000000a00 */
[----:B------:R-:W4:Y:S01]  /*1050*/  LDC.64 R10, c[0x0][0x3d8] ;  /* 0x0000f600ff0a7b82 */ /* 0x000f220000000a00 */
[----:B0-----:R-:W-:-:S06]  /*1060*/  IMAD.WIDE.U32 R18, R0, 0x4, R18 ;  /* 0x0000000400127825 */ /* 0x001fcc00078e0012 */
[----:B------:R-:W2:Y:S01]  /*1070*/  LDG.E R18, desc[UR10][R18.64] ;  /* 0x0000000a12127981 */ /* 0x000ea2000c1e1900 */
[----:B---3--:R-:W-:-:S06]  /*1080*/  IMAD.WIDE.U32 R14, R0, 0x8, R6 ;  /* 0x00000008000e7825 */ /* 0x008fcc00078e0006 */
[----:B------:R-:W5:Y:S01]  /*1090*/  LDG.E.64 R14, desc[UR10][R14.64] ;  /* 0x0000000a0e0e7981 */ /* 0x000f62000c1e1b00 */
[----:B----4-:R-:W-:-:S05]  /*10a0*/  IMAD.WIDE.U32 R20, R0, 0x4, R10 ;  /* 0x0000000400147825 */ /* 0x010fca00078e000a */
[----:B------:R0:W5:Y:S01]  /*10b0*/  LDG.E R7, desc[UR10][R20.64] ;  /* 0x0000000a14077981 */ /* 0x000162000c1e1900 */
[----:B------:R-:W-:Y:S01]  /*10c0*/  ISETP.GE.U32.AND P0, PT, R16, 0x4, PT ;  /* 0x000000041000780c */ /* 0x000fe20003f06070 */
[----:B-1----:R-:W-:Y:S01]  /*10d0*/  IMAD R11, R2, UR4, RZ ;  /* 0x00000004020b7c24 */ /* 0x002fe2000f8e02ff */
[----:B------:R-:W-:Y:S01]  /*10e0*/  LOP3.LUT R9, R16, 0x3, RZ, 0xc0, !PT ;  /* 0x0000000310097812 */ /* 0x000fe200078ec0ff */
[----:B------:R-:W-:Y:S01]  /*10f0*/  IMAD.MOV.U32 R6, RZ, RZ, RZ ;  /* 0x000000ffff067224 */ /* 0x000fe200078e00ff */
[----:B------:R-:W-:Y:S01]  /*1100*/  MOV R10, RZ ;  /* 0x000000ff000a7202 */ /* 0x000fe20000000f00 */
[----:B--2---:R-:W-:Y:S02]  /*1110*/  IMAD R8, R8, R13, RZ ;  /* 0x0000000d08087224 */ /* 0x004fe400078e02ff */
[----:B------:R-:W-:-:S06]  /*1120*/  IMAD R13, R3, R18, RZ ;  /* 0x00000012030d7224 */ /* 0x000fcc00078e02ff */
[----:B0-----:R-:W-:Y:S05]  /*1130*/  @!P0 BRA `(.L_x_19) ;  /* 0x0000000400808947 */ /* 0x001fea0003800000 */
[----:B------:R-:W0:Y:S01]  /*1140*/  LDC R20, c[0x0][0x400] ;  /* 0x00010000ff147b82 */ /* 0x000e220000000800 */
[----:B------:R-:W-:Y:S01]  /*1150*/  IMAD.IADD R17, R4, 0x1, R5 ;  /* 0x0000000104117824 */ /* 0x000fe200078e0205 */
[----:B------:R-:W-:-:S03]  /*1160*/  IADD3 R12, PT, PT, R8, R13, RZ ;  /* 0x0000000d080c7210 */ /* 0x000fc60007ffe0ff */
[C---:B------:R-:W-:Y:S02]  /*1170*/  VIADD R10, R17.reuse, 0x3 ;  /* 0x00000003110a7836 */ /* 0x040fe40000000000 */
[----:B------:R-:W-:Y:S02]  /*1180*/  VIADD R6, R17, 0x2 ;  /* 0x0000000211067836 */ /* 0x000fe40000000000 */
[C-C-:B-----5:R-:W-:Y:S02]  /*1190*/  IMAD R22, R7.reuse, 0x2, R12.reuse ;  /* 0x0000000207167824 */ /* 0x160fe400078e020c */
[----:B------:R-:W-:Y:S02]  /*11a0*/  IMAD.IADD R23, R7, 0x1, R12 ;  /* 0x0000000107177824 */ /* 0x000fe400078e020c */
[-C--:B0-----:R-:W-:Y:S01]  /*11b0*/  IMAD R21, R10, R20.reuse, R11 ;  /* 0x000000140a157224 */ /* 0x081fe200078e020b */
[----:B------:R-:W-:Y:S01]  /*11c0*/  LOP3.LUT R10, R16, 0x7ffffffc, RZ, 0xc0, !PT ;  /* 0x7ffffffc100a7812 */ /* 0x000fe200078ec0ff */
[----:B------:R-:W-:-:S02]  /*11d0*/  IMAD R26, R17, R20, R20 ;  /* 0x00000014111a7224 */ /* 0x000fc400078e0214 */
[-CC-:B------:R-:W-:Y:S01]  /*11e0*/  IMAD R18, R17, R20.reuse, R11.reuse ;  /* 0x0000001411127224 */ /* 0x180fe200078e020b */
[----:B------:R-:W-:Y:S01]  /*11f0*/  IADD3 R24, PT, PT, -R10, RZ, RZ ;  /* 0x000000ff0a187210 */ /* 0x000fe20007ffe1ff */
[----:B------:R-:W-:Y:S02]  /*1200*/  IMAD R19, R6, R20, R11 ;  /* 0x0000001406137224 */ /* 0x000fe400078e020b */
[----:B------:R-:W-:Y:S02]  /*1210*/  IMAD.MOV.U32 R6, RZ, RZ, RZ ;  /* 0x000000ffff067224 */ /* 0x000fe400078e00ff */
[----:B------:R-:W-:Y:S02]  /*1220*/  IMAD R20, R7, 0x3, R12 ;  /* 0x0000000307147824 */ /* 0x000fe400078e020c */
[----:B------:R-:W-:-:S07]  /*1230*/  IMAD.IADD R25, R11, 0x1, R26 ;  /* 0x000000010b197824 */ /* 0x000fce00078e021a */
.L_x_28:
[----:B------:R-:W-:Y:S01]  /*1240*/  ISETP.GE.AND P1, PT, R12, RZ, PT ;  /* 0x000000ff0c00720c */ /* 0x000fe20003f26270 */
[----:B------:R-:W-:Y:S01]  /*1250*/  BSSY.RECONVERGENT B1, `(.L_x_20) ;  /* 0x0000015000017945 */ /* 0x000fe20003800200 */
[----:B------:R-:W-:Y:S02]  /*1260*/  ISETP.GE.AND P0, PT, R23, RZ, PT ;  /* 0x000000ff1700720c */ /* 0x000fe40003f06270 */
[----:B------:R-:W-:Y:S02]  /*1270*/  ISETP.LT.OR P1, PT, R18, RZ, !P1 ;  /* 0x000000ff1200720c */ /* 0x000fe40004f21670 */
[----:B------:R-:W-:Y:S02]  /*1280*/  ISETP.GE.AND P2, PT, R22, RZ, PT ;  /* 0x000000ff1600720c */ /* 0x000fe40003f46270 */
[----:B------:R-:W-:Y:S02]  /*1290*/  ISETP.GE.AND P3, PT, R20, RZ, PT ;  /* 0x000000ff1400720c */ /* 0x000fe40003f66270 */
[----:B------:R-:W-:-:S02]  /*12a0*/  ISETP.LT.OR P0, PT, R25, RZ, !P0 ;  /* 0x000000ff1900720c */ /* 0x000fc40004701670 */
[----:B------:R-:W-:Y:S02]  /*12b0*/  ISETP.LT.OR P2, PT, R19, RZ, !P2 ;  /* 0x000000ff1300720c */ /* 0x000fe40005741670 */
[----:B------:R-:W-:-:S03]  /*12c0*/  ISETP.LT.OR P3, PT, R21, RZ, !P3 ;  /* 0x000000ff1500720c */ /* 0x000fc60005f61670 */
[----:B------:R-:W-:Y:S10]  /*12d0*/  @P1 BRA `(.L_x_21) ;  /* 0x0000000000301947 */ /* 0x000ff40003800000 */
[----:B------:R-:W0:Y:S02]  /*12e0*/  LDC.64 R16, c[0x0][0x380] ;  /* 0x0000e000ff107b82 */ /* 0x000e240000000a00 */
[----:B0-----:R-:W-:-:S04]  /*12f0*/  IMAD.WIDE.U32 R26, R18, 0x2, R16 ;  /* 0x00000002121a7825 */ /* 0x001fc800078e0010 */
[----:B------:R-:W-:Y:S02]  /*1300*/  IMAD.WIDE.U32 R16, R12, 0x2, R14 ;  /* 0x000000020c107825 */ /* 0x000fe400078e000e */
[----:B------:R-:W2:Y:S04]  /*1310*/  LDG.E.U16 R26, desc[UR10][R26.64] ;  /* 0x0000000a1a1a7981 */ /* 0x000ea8000c1e1500 */
[----:B------:R-:W3:Y:S01]  /*1320*/  LD.E.U16 R16, desc[UR10][R16.64] ;  /* 0x0000000a10107980 */ /* 0x000ee2000c101500 */
[----:B--2---:R-:W-:Y:S02]  /*1330*/  IMAD.U32 R29, R26, 0x10000, RZ ;  /* 0x000100001a1d7824 */ /* 0x004fe400078e00ff */
[----:B---3--:R-:W-:-:S05]  /*1340*/  IMAD.U32 R28, R16, 0x10000, RZ ;  /* 0x00010000101c7824 */ /* 0x008fca00078e00ff */
[----:B------:R-:W-:-:S04]  /*1350*/  FSETP.NE.AND P1, PT, |R28|, +INF , PT ;  /* 0x7f8000001c00780b */ /* 0x000fc80003f25200 */
[----:B------:R-:W-:-:S13]  /*1360*/  FSETP.EQU.OR P1, PT, |R29|, +INF , !P1 ;  /* 0x7f8000001d00780b */ /* 0x000fda0004f2a600 */
[----:B------:R-:W-:-:S05]  /*1370*/  @!P1 FMUL R29, R29, R28 ;  /* 0x0000001c1d1d9220 */ /* 0x000fca0000400000 */
[----:B------:R-:W-:-:S13]  /*1380*/  FSETP.NE.AND P4, PT, |R29|, +INF , !P1 ;  /* 0x7f8000001d00780b */ /* 0x000fda0004f85200 */
[----:B------:R-:W-:-:S07]  /*1390*/  @P4 FADD R6, R6, R29 ;  /* 0x0000001d06064221 */ /* 0x000fce0000000000 */
.L_x_21:
[----:B------:R-:W-:Y:S05]  /*13a0*/  BSYNC.RECONVERGENT B1 ;  /* 0x0000000000017941 */ /* 0x000fea0003800200 */
.L_x_20:
[----:B------:R-:W-:Y:S04]  /*13b0*/  BSSY.RECONVERGENT B1, `(.L_x_22) ;  /* 0x000000e000017945 */ /* 0x000fe80003800200 */
[----:B------:R-:W-:Y:S05]  /*13c0*/  @P0 BRA `(.L_x_23) ;  /* 0x0000000000300947 */ /* 0x000fea0003800000 */
[----:B------:R-:W0:Y:S02]  /*13d0*/  LDC.64 R16, c[0x0][0x380] ;  /* 0x0000e000ff107b82 */ /* 0x000e240000000a00 */
[----:B0-----:R-:W-:-:S04]  /*13e0*/  IMAD.WIDE.U32 R26, R25, 0x2, R16 ;  /* 0x00000002191a7825 */ /* 0x001fc800078e0010 */
[----:B------:R-:W-:Y:S02]  /*13f0*/  IMAD.WIDE.U32 R16, R23, 0x2, R14 ;  /* 0x0000000217107825 */ /* 0x000fe400078e000e */
[----:B------:R-:W2:Y:S04]  /*1400*/  LDG.E.U16 R26, desc[UR10][R26.64] ;  /* 0x0000000a1a1a7981 */ /* 0x000ea8000c1e1500 */
[----:B------:R-:W3:Y:S01]  /*1410*/  LD.E.U16 R16, desc[UR10][R16.64] ;  /* 0x0000000a10107980 */ /* 0x000ee2000c101500 */
[----:B--2---:R-:W-:Y:S01]  /*1420*/  IMAD.U32 R29, R26, 0x10000, RZ ;  /* 0x000100001a1d7824 */ /* 0x004fe200078e00ff */
[----:B---3--:R-:W-:-:S04]  /*1430*/  SHF.L.U32 R28, R16, 0x10, RZ ;  /* 0x00000010101c7819 */ /* 0x008fc800000006ff */
[----:B------:R-:W-:-:S04]  /*1440*/  FSETP.NE.AND P0, PT, |R28|, +INF , PT ;  /* 0x7f8000001c00780b */ /* 0x000fc80003f05200 */
[----:B------:R-:W-:-:S13]  /*1450*/  FSETP.EQU.OR P0, PT, |R29|, +INF , !P0 ;  /* 0x7f8000001d00780b */ /* 0x000fda000470a600 */
[----:B------:R-:W-:-:S05]  /*1460*/  @!P0 FMUL R29, R29, R28 ;  /* 0x0000001c1d1d8220 */ /* 0x000fca0000400000 */
[----:B------:R-:W-:-:S13]  /*1470*/  FSETP.NE.AND P1, PT, |R29|, +INF , !P0 ;  /* 0x7f8000001d00780b */ /* 0x000fda0004725200 */
[----:B------:R-:W-:-:S07]  /*1480*/  @P1 FADD R6, R6, R29 ;  /* 0x0000001d06061221 */ /* 0x000fce0000000000 */
.L_x_23:
[----:B------:R-:W-:Y:S05]  /*1490*/  BSYNC.RECONVERGENT B1 ;  /* 0x0000000000017941 */ /* 0x000fea0003800200 */
.L_x_22:
[----:B------:R-:W-:Y:S04]  /*14a0*/  BSSY.RECONVERGENT B1, `(.L_x_24) ;  /* 0x000000e000017945 */ /* 0x000fe80003800200 */
[----:B------:R-:W-:Y:S05]  /*14b0*/  @P2 BRA `(.L_x_25) ;  /* 0x0000000000302947 */ /* 0x000fea0003800000 */
        /* <DEDUP_REMOVED lines=12> */
.L_x_25:
[----:B------:R-:W-:Y:S05]  /*1580*/  BSYNC.RECONVERGENT B1 ;  /* 0x0000000000017941 */ /* 0x000fea0003800200 */
.L_x_24:
        /* <DEDUP_REMOVED lines=14> */
.L_x_27:
[----:B------:R-:W-:Y:S05]  /*1670*/  BSYNC.RECONVERGENT B1 ;  /* 0x0000000000017941 */ /* 0x000fea0003800200 */
.L_x_26:
[----:B------:R-:W0:Y:S01]  /*1680*/  LDC R16, c[0x0][0x400] ;  /* 0x00010000ff107b82 */ /* 0x000e220000000800 */
[----:B------:R-:W-:Y:S01]  /*1690*/  VIADD R24, R24, 0x4 ;  /* 0x0000000418187836 */ /* 0x000fe20000000000 */
[C---:B------:R-:W-:Y:S01]  /*16a0*/  LEA R22, R7.reuse, R22, 0x2 ;  /* 0x0000001607167211 */ /* 0x040fe200078e10ff */
[C---:B------:R-:W-:Y:S02]  /*16b0*/  IMAD R20, R7.reuse, 0x4, R20 ;  /* 0x0000000407147824 */ /* 0x040fe400078e0214 */
[C---:B------:R-:W-:Y:S01]  /*16c0*/  IMAD R12, R7.reuse, 0x4, R12 ;  /* 0x00000004070c7824 */ /* 0x040fe200078e020c */
[----:B------:R-:W-:Y:S01]  /*16d0*/  ISETP.NE.AND P0, PT, R24, RZ, PT ;  /* 0x000000ff1800720c */ /* 0x000fe20003f05270 */
[----:B------:R-:W-:Y:S02]  /*16e0*/  IMAD R23, R7, 0x4, R23 ;  /* 0x0000000407177824 */ /* 0x000fe400078e0217 */
[C---:B0-----:R-:W-:Y:S01]  /*16f0*/  IMAD R25, R16.reuse, 0x4, R25 ;  /* 0x0000000410197824 */ /* 0x041fe200078e0219 */
[C---:B------:R-:W-:Y:S01]  /*1700*/  LEA R19, R16.reuse, R19, 0x2 ;  /* 0x0000001310137211 */ /* 0x040fe200078e10ff */
[----:B------:R-:W-:-:S02]  /*1710*/  IMAD R21, R16, 0x4, R21 ;  /* 0x0000000410157824 */ /* 0x000fc400078e0215 */
[----:B------:R-:W-:-:S06]  /*1720*/  IMAD R18, R16, 0x4, R18 ;  /* 0x0000000410127824 */ /* 0x000fcc00078e0212 */
[----:B------:R-:W-:Y:S05]  /*1730*/  @P0 BRA `(.L_x_28) ;  /* 0xfffffff800c00947 */ /* 0x000fea000383ffff */
.L_x_19:
[----:B------:R-:W-:-:S13]  /*1740*/  ISETP.NE.AND P0, PT, R9, RZ, PT ;  /* 0x000000ff0900720c */ /* 0x000fda0003f05270 */
[----:B------:R-:W-:Y:S05]  /*1750*/  @!P0 BRA `(.L_x_18) ;  /* 0x0000000000748947 */ /* 0x000fea0003800000 */
[----:B------:R-:W0:Y:S01]  /*1760*/  LDC.64 R16, c[0x0][0x380] ;  /* 0x0000e000ff107b82 */ /* 0x000e220000000a00 */
[----:B------:R-:W1:Y:S01]  /*1770*/  LDCU UR4, c[0x0][0x400] ;  /* 0x00008000ff0477ac */ /* 0x000e620008000800 */
[----:B-----5:R-:W-:Y:S01]  /*1780*/  IMAD R13, R7, R10, R13 ;  /* 0x0000000a070d7224 */ /* 0x020fe200078e020d */
[----:B------:R-:W-:Y:S01]  /*1790*/  IADD3 R4, PT, PT, R4, R5, R10 ;  /* 0x0000000504047210 */ /* 0x000fe20007ffe00a */
[----:B------:R-:W-:Y:S01]  /*17a0*/  IMAD.MOV R10, RZ, RZ, -R9 ;  /* 0x000000ffff0a7224 */ /* 0x000fe200078e0a09 */
[----:B------:R-:W2:Y:S02]  /*17b0*/  LDCU UR7, c[0x0][0x400] ;  /* 0x00008000ff0777ac */ /* 0x000ea40008000800 */
[----:B------:R-:W-:Y:S01]  /*17c0*/  IADD3 R13, PT, PT, R8, R13, RZ ;  /* 0x0000000d080d7210 */ /* 0x000fe20007ffe0ff */
[----:B-1----:R-:W-:-:S07]  /*17d0*/  IMAD R11, R4, UR4, R11 ;  /* 0x00000004040b7c24 */ /* 0x002fce000f8e020b */
.L_x_31:
[----:B------:R-:W-:Y:S01]  /*17e0*/  ISETP.GE.AND P0, PT, R13, RZ, PT ;  /* 0x000000ff0d00720c */ /* 0x000fe20003f06270 */
[----:B------:R-:W-:Y:S01]  /*17f0*/  VIADD R10, R10, 0x1 ;  /* 0x000000010a0a7836 */ /* 0x000fe20000000000 */
[----:B------:R-:W-:Y:S02]  /*1800*/  BSSY.RECONVERGENT B1, `(.L_x_29) ;  /* 0x000000f000017945 */ /* 0x000fe40003800200 */
[----:B------:R-:W-:Y:S02]  /*1810*/  ISETP.LT.OR P0, PT, R11, RZ, !P0 ;  /* 0x000000ff0b00720c */ /* 0x000fe40004701670 */
[----:B------:R-:W-:-:S11]  /*1820*/  ISETP.NE.AND P1, PT, R10, RZ, PT ;  /* 0x000000ff0a00720c */ /* 0x000fd60003f25270 */
[----:B------:R-:W-:Y:S05]  /*1830*/  @P0 BRA `(.L_x_30) ;  /* 0x00000000002c0947 */ /* 0x000fea0003800000 */
[----:B------:R-:W-:-:S04]  /*1840*/  IMAD.WIDE.U32 R8, R13, 0x2, R14 ;  /* 0x000000020d087825 */ /* 0x000fc800078e000e */
[----:B0-----:R-:W-:Y:S02]  /*1850*/  IMAD.WIDE.U32 R4, R11, 0x2, R16 ;  /* 0x000000020b047825 */ /* 0x001fe400078e0010 */
[----:B------:R-:W3:Y:S04]  /*1860*/  LD.E.U16 R8, desc[UR10][R8.64] ;  /* 0x0000000a08087980 */ /* 0x000ee8000c101500 */
[----:B------:R-:W4:Y:S01]  /*1870*/  LDG.E.U16 R4, desc[UR10][R4.64] ;  /* 0x0000000a04047981 */ /* 0x000f22000c1e1500 */
[----:B---3--:R-:W-:Y:S01]  /*1880*/  SHF.L.U32 R12, R8, 0x10, RZ ;  /* 0x00000010080c7819 */ /* 0x008fe200000006ff */
[----:B----4-:R-:W-:-:S03]  /*1890*/  IMAD.U32 R19, R4, 0x10000, RZ ;  /* 0x0001000004137824 */ /* 0x010fc600078e00ff */
[----:B------:R-:W-:-:S04]  /*18a0*/  FSETP.NE.AND P0, PT, |R12|, +INF , PT ;  /* 0x7f8000000c00780b */ /* 0x000fc80003f05200 */
[----:B------:R-:W-:-:S13]  /*18b0*/  FSETP.EQU.OR P0, PT, |R19|, +INF , !P0 ;  /* 0x7f8000001300780b */ /* 0x000fda000470a600 */
[----:B------:R-:W-:-:S05]  /*18c0*/  @!P0 FMUL R19, R19, R12 ;  /* 0x0000000c13138220 */ /* 0x000fca0000400000 */
[----:B------:R-:W-:-:S13]  /*18d0*/  FSETP.NE.AND P2, PT, |R19|, +INF , !P0 ;  /* 0x7f8000001300780b */ /* 0x000fda0004745200 */
[----:B------:R-:W-:-:S07]  /*18e0*/  @P2 FADD R6, R6, R19 ;  /* 0x0000001306062221 */ /* 0x000fce0000000000 */
.L_x_30:
[----:B--2---:R-:W-:Y:S05]  /*18f0*/  BSYNC.RECONVERGENT B1 ;  /* 0x0000000000017941 */ /* 0x004fea0003800200 */
.L_x_29:
[----:B------:R-:W-:Y:S01]  /*1900*/  IMAD.IADD R13, R7, 0x1, R13 ;  /* 0x00000001070d7824 */ /* 0x000fe200078e020d */
[----:B------:R-:W-:Y:S01]  /*1910*/  IADD3 R11, PT, PT, R11, UR7, RZ ;  /* 0x000000070b0b7c10 */ /* 0x000fe2000fffe0ff */
[----:B------:R-:W-:Y:S06]  /*1920*/  @P1 BRA `(.L_x_31) ;  /* 0xfffffffc00ac1947 */ /* 0x000fec000383ffff */
.L_x_18:
[----:B------:R-:W1:Y:S01]  /*1930*/  LDC.64 R4, c[0x0][0x3b8] ;  /* 0x0000ee00ff047b82 */ /* 0x000e620000000a00 */
[----:B------:R-:W2:Y:S01]  /*1940*/  LDCU UR4, c[0x0][0x404] ;  /* 0x00008080ff0477ac */ /* 0x000ea20008000800 */
[----:B------:R-:W3:Y:S01]  /*1950*/  LDCU UR5, c[0x0][0x408] ;  /* 0x00008100ff0577ac */ /* 0x000ee20008000800 */
[----:B------:R-:W4:Y:S01]  /*1960*/  LDCU UR6, c[0x0][0x3ec] ;  /* 0x00007d80ff0677ac */ /* 0x000f220008000800 */
[----:B-1----:R-:W-:-:S06]  /*1970*/  IMAD.WIDE.U32 R4, R0, 0x4, R4 ;  /* 0x0000000400047825 */ /* 0x002fcc00078e0004 */
[----:B------:R-:W3:Y:S01]  /*1980*/  LDG.E R4, desc[UR10][R4.64] ;  /* 0x0000000a04047981 */ /* 0x000ee2000c1e1900 */
[----:B--2---:R-:W-:Y:S02]  /*1990*/  IMAD R2, R2, UR4, RZ ;  /* 0x0000000402027c24 */ /* 0x004fe4000f8e02ff */
[----:B---3--:R-:W-:-:S04]  /*19a0*/  IMAD.IADD R3, R3, 0x1, R4 ;  /* 0x0000000103037824 */ /* 0x008fc800078e0204 */
[----:B-----5:R-:W-:-:S05]  /*19b0*/  IMAD R7, R3, UR5, R2 ;  /* 0x0000000503077c24 */ /* 0x020fca000f8e0202 */
[----:B------:R-:W-:-:S04]  /*19c0*/  ISETP.GE.AND P0, PT, R7, RZ, PT ;  /* 0x000000ff0700720c */ /* 0x000fc80003f06270 */
[----:B----4-:R-:W-:-:S04]  /*19d0*/  ISETP.GE.OR P0, PT, R3, UR6, !P0 ;  /* 0x0000000603007c0c */ /* 0x010fc8000c706670 */
[----:B------:R-:W-:-:S13]  /*19e0*/  FSETP.EQU.OR P0, PT, |R6|, +INF , P0 ;  /* 0x7f8000000600780b */ /* 0x000fda000070a600 */
[----:B------:R-:W-:Y:S05]  /*19f0*/  @P0 EXIT ;  /* 0x000000000000094d */ /* 0x000fea0003800000 */
[----:B------:R-:W1:Y:S01]  /*1a00*/  LDCU.U8 UR4, c[0x0][0x3f8] ;  /* 0x00007f00ff0477ac */ /* 0x000e620008000000 */
[----:B------:R-:W2:Y:S01]  /*1a10*/  LDC.64 R2, c[0x0][0x390] ;  /* 0x0000e400ff027b82 */ /* 0x000ea20000000a00 */
[----:B------:R-:W-:Y:S01]  /*1a20*/  F2FP.BF16.F32.PACK_AB R6, RZ, R6 ;  /* 0x00000006ff06723e */ /* 0x000fe200000010ff */
[----:B-1----:R-:W-:-:S04]  /*1a30*/  UPRMT UR4, UR4, 0x8880, URZ ;  /* 0x0000888004047896 */ /* 0x002fc800080000ff */
[----:B------:R-:W-:Y:S01]  /*1a40*/  UISETP.NE.AND UP0, UPT, UR4, URZ, UPT ;  /* 0x000000ff0400728c */ /* 0x000fe2000bf05270 */
[----:B--2---:R-:W-:-:S08]  /*1a50*/  IMAD.WIDE.U32 R2, R7, 0x2, R2 ;  /* 0x0000000207027825 */ /* 0x004fd000078e0002 */
[----:B------:R-:W-:Y:S05]  /*1a60*/  BRA.U !UP0, `(.L_x_32) ;  /* 0x0000000108087547 */ /* 0x000fea000b800000 */
[----:B------:R-:W2:Y:S02]  /*1a70*/  LDG.E.U16 R5, desc[UR10][R2.64] ;  /* 0x0000000a02057981 */ /* 0x000ea4000c1e1500 */
[----:B--2---:R-:W-:-:S07]  /*1a80*/  HADD2.BF16_V2 R6, R6.H0_H0, R5.H0_H0 ;  /* 0x2000000506067230 */ /* 0x004fce0000200800 */
.L_x_32:
[----:B------:R-:W-:Y:S01]  /*1a90*/  STG.E.U16 desc[UR10][R2.64], R6 ;  /* 0x0000000602007986 */ /* 0x000fe2000c10150a */
[----:B------:R-:W-:Y:S05]  /*1aa0*/  EXIT ;  /* 0x000000000000794d */ /* 0x000fea0003800000 */
.L_x_33:
[----:B------:R-:W-:-:S00]  /*1ab0*/  BRA `(.L_x_33) ;  /* 0xfffffffc00fc7947 */ /* 0x000fc0000383ffff */
[----:B------:R-:W-:-:S00]  /*1ac0*/  NOP ;  /* 0x0000000000007918 */ /* 0x000fc00000000000 */
        /* <DEDUP_REMOVED lines=11> */
.L_x_102:


//--------------------- .text._Z24lora_fused_expand_kernelI6__halfS0_EvPKT_PKvPT0_PKiS9_S9_S9_S9_S9_S9_S9_S9_S9_iiiibiiii --------------------------
	.section	.text._Z24lora_fused_expand_kernelI6__halfS0_EvPKT_PKvPT0_PKiS9_S9_S9_S9_S9_S9_S9_S9_S9_iiiibiiii,"ax",@progbits
	.align	128
        .global         _Z24lora_fused_expand_kernelI6__halfS0_EvPKT_PKvPT0_PKiS9_S9_S9_S9_S9_S9_S9_S9_S9_iiiibiiii
        .type           _Z24lora_fused_expand_kernelI6__halfS0_EvPKT_PKvPT0_PKiS9_S9_S9_S9_S9_S9_S9_S9_S9_iiiibiiii,@function
        .size           _Z24lora_fused_expand_kernelI6__halfS0_EvPKT_PKvPT0_PKiS9_S9_S9_S9_S9_S9_S9_S9_S9_iiiibiiii,(.L_x_103 - _Z24lora_fused_expand_kernelI6__halfS0_EvPKT_PKvPT0_PKiS9_S9_S9_S9_S9_S9_S9_S9_S9_iiiibiiii)
        .other          _Z24lora_fused_expand_kernelI6__halfS0_EvPKT_PKvPT0_PKiS9_S9_S9_S9_S9_S9_S9_S9_S9_iiiibiiii,@"STO_CUDA_ENTRY STV_DEFAULT"
_Z24lora_fused_expand_kernelI6__halfS0_EvPKT_PKvPT0_PKiS9_S9_S9_S9_S9_S9_S9_S9_S9_iiiibiiii:
.text._Z24lora_fused_expand_kernelI6__halfS0_EvPKT_PKvPT0_PKiS9_S9_S9_S9_S9_S9_S9_S9_S9_iiiibiiii:
        /* <DEDUP_REMOVED lines=25> */
.L_x_39:
        /* <DEDUP_REMOVED lines=16> */
.L_x_38:
        /* <DEDUP_REMOVED lines=9> */
.L_x_36:
[----:B------:R-:W-:Y:S05]  /*0320*/  BSYNC.RELIABLE B0 ;  /* 0x0000000000007941 */ /* 0x000fea0003800100 */
.L_x_35:
[----:B------:R-:W0:Y:S01]  /*0330*/  LDCU UR4, c[0x0][0x3f4] ;  /* 0x00007e80ff0477ac */ /* 0x000e220008000800 */
[----:B------:R-:W-:-:S05]  /*0340*/  VIADD R11, R11, 0x1 ;  /* 0x000000010b0b7836 */ /* 0x000fca0000000000 */
[----:B0-----:R-:W-:-:S13]  /*0350*/  ISETP.NE.AND P0, PT, R11, UR4, PT ;  /* 0x000000040b007c0c */ /* 0x001fda000bf05270 */
[----:B------:R-:W-:Y:S05]  /*0360*/  @!P0 EXIT ;  /* 0x000000000000894d */ /* 0x000fea0003800000 */
[----:B------:R-:W-:Y:S05]  /*0370*/  BRA `(.L_x_39) ;  /* 0xfffffffc00847947 */ /* 0x000fea000383ffff */
.L_x_37:
[----:B------:R-:W-:Y:S05]  /*0380*/  BSYNC.RECONVERGENT B1 ;  /* 0x0000000000017941 */ /* 0x000fea0003800200 */
.L_x_34:
        /* <DEDUP_REMOVED lines=19> */
.L_x_42:
        /* <DEDUP_REMOVED lines=30> */
.L_x_41:
        /* <DEDUP_REMOVED lines=20> */
.L_x_43:
        /* <DEDUP_REMOVED lines=14> */
.L_x_44:
[----:B------:R-:W-:Y:S05]  /*08c0*/  BRA.U !UP1, `(.L_x_40) ;  /* 0x0000000109307547 */ /* 0x000fea000b800000 */
[----:B------:R-:W0:Y:S01]  /*08d0*/  LDC.64 R4, c[0x0][0x3c0] ;  /* 0x0000f000ff047b82 */ /* 0x000e220000000a00 */
[----:B------:R-:W-:Y:S01]  /*08e0*/  UIADD3 UR4, UPT, UPT, -UR4, URZ, URZ ;  /* 0x000000ff04047290 */ /* 0x000fe2000fffe1ff */
[----:B0-----:R-:W-:-:S04]  /*08f0*/  IMAD.WIDE.U32 R4, R6, 0x4, R4 ;  /* 0x0000000406047825 */ /* 0x001fc800078e0004 */
[----:B------:R-:W-:-:S07]  /*0900*/  IMAD.MOV.U32 R6, RZ, RZ, R4 ;  /* 0x000000ffff067224 */ /* 0x000fce00078e0004 */
.L_x_45:
        /* <DEDUP_REMOVED lines=8> */
.L_x_40:
        /* <DEDUP_REMOVED lines=18> */
.L_x_48:
        /* <DEDUP_REMOVED lines=31> */
.L_x_47:
        /* <DEDUP_REMOVED lines=20> */
.L_x_49:
        /* <DEDUP_REMOVED lines=14> */
.L_x_50:
[----:B------:R-:W-:Y:S05]  /*0ec0*/  @!P1 BRA `(.L_x_46) ;  /* 0x0000000000309947 */ /* 0x000fea0003800000 */
[----:B------:R-:W0:Y:S01]  /*0ed0*/  LDC.64 R6, c[0x0][0x3c0] ;  /* 0x0000f000ff067b82 */ /* 0x000e220000000a00 */
[----:B------:R-:W-:Y:S01]  /*0ee0*/  IADD3 R10, PT, PT, -R10, RZ, RZ ;  /* 0x000000ff0a0a7210 */ /* 0x000fe20007ffe1ff */
[----:B0-----:R-:W-:-:S04]  /*0ef0*/  IMAD.WIDE.U32 R6, R9, 0x4, R6 ;  /* 0x0000000409067825 */ /* 0x001fc800078e0006 */
[----:B------:R-:W-:-:S07]  /*0f00*/  IMAD.MOV.U32 R9, RZ, RZ, R6 ;  /* 0x000000ffff097224 */ /* 0x000fce00078e0006 */
.L_x_51:
        /* <DEDUP_REMOVED lines=8> */
.L_x_46:
        /* <DEDUP_REMOVED lines=30> */
[----:B------:R-:W-:Y:S01]  /*1170*/  VIADD R10, R17, 0x3 ;  /* 0x00000003110a7836 */ /* 0x000fe20000000000 */
[----:B-----5:R-:W-:Y:S01]  /*1180*/  IADD3 R23, PT, PT, R7, R12, RZ ;  /* 0x0000000c07177210 */ /* 0x020fe20007ffe0ff */
[----:B------:R-:W-:Y:S02]  /*1190*/  VIADD R6, R17, 0x2 ;  /* 0x0000000211067836 */ /* 0x000fe40000000000 */
[----:B------:R-:W-:Y:S02]  /*11a0*/  IMAD R22, R7, 0x2, R12 ;  /* 0x0000000207167824 */ /* 0x000fe400078e020c */
[-CC-:B0-----:R-:W-:Y:S01]  /*11b0*/  IMAD R21, R10, R20.reuse, R11.reuse ;  /* 0x000000140a157224 */ /* 0x181fe200078e020b */
[----:B------:R-:W-:Y:S01]  /*11c0*/  LOP3.LUT R10, R16, 0x7ffffffc, RZ, 0xc0, !PT ;  /* 0x7ffffffc100a7812 */ /* 0x000fe200078ec0ff */
[CC--:B------:R-:W-:Y:S02]  /*11d0*/  IMAD R26, R17.reuse, R20.reuse, R20 ;  /* 0x00000014111a7224 */ /* 0x0c0fe400078e0214 */
[----:B------:R-:W-:-:S02]  /*11e0*/  IMAD R18, R17, R20, R11 ;  /* 0x0000001411127224 */ /* 0x000fc400078e020b */
[----:B------:R-:W-:Y:S02]  /*11f0*/  IMAD R19, R6, R20, R11 ;  /* 0x0000001406137224 */ /* 0x000fe400078e020b */
[----:B------:R-:W-:Y:S02]  /*1200*/  IMAD.MOV.U32 R6, RZ, RZ, RZ ;  /* 0x000000ffff067224 */ /* 0x000fe400078e00ff */
[----:B------:R-:W-:Y:S02]  /*1210*/  IMAD R20, R7, 0x3, R12 ;  /* 0x0000000307147824 */ /* 0x000fe400078e020c */
[----:B------:R-:W-:Y:S02]  /*1220*/  IMAD.MOV R24, RZ, RZ, -R10 ;  /* 0x000000ffff187224 */ /* 0x000fe400078e0a0a */
[----:B------:R-:W-:-:S07]  /*1230*/  IMAD.IADD R25, R11, 0x1, R26 ;  /* 0x000000010b197824 */ /* 0x000fce00078e021a */
.L_x_62:
        /* <DEDUP_REMOVED lines=15> */
[----:B--2---:R-:W-:Y:S01]  /*1330*/  HADD2.F32 R29, -RZ, R26.H0_H0 ;  /* 0x2000001aff1d7230 */ /* 0x004fe20000004100 */
[----:B---3--:R-:W-:-:S04]  /*1340*/  SHF.L.U32 R28, R16, 0x10, RZ ;  /* 0x00000010101c7819 */ /* 0x008fc800000006ff */
[----:B------:R-:W-:-:S04]  /*1350*/  FSETP.NE.AND P1, PT, |R28|, +INF , PT ;  /* 0x7f8000001c00780b */ /* 0x000fc80003f25200 */
[----:B------:R-:W-:-:S13]  /*1360*/  FSETP.EQU.OR P1, PT, |R29|, +INF , !P1 ;  /* 0x7f8000001d00780b */ /* 0x000fda0004f2a600 */
[----:B------:R-:W-:-:S05]  /*1370*/  @!P1 FMUL R29, R29, R28 ;  /* 0x0000001c1d1d9220 */ /* 0x000fca0000400000 */
[----:B------:R-:W-:-:S13]  /*1380*/  FSETP.NE.AND P4, PT, |R29|, +INF , !P1 ;  /* 0x7f8000001d00780b */ /* 0x000fda0004f85200 */
[----:B------:R-:W-:-:S07]  /*1390*/  @P4 FADD R6, R6, R29 ;  /* 0x0000001d06064221 */ /* 0x000fce0000000000 */
.L_x_55:
[----:B------:R-:W-:Y:S05]  /*13a0*/  BSYNC.RECONVERGENT B1 ;  /* 0x0000000000017941 */ /* 0x000fea0003800200 */
.L_x_54:
[----:B------:R-:W-:Y:S04]  /*13b0*/  BSSY.RECONVERGENT B1, `(.L_x_56) ;  /* 0x000000e000017945 */ /* 0x000fe80003800200 */
[----:B------:R-:W-:Y:S05]  /*13c0*/  @P0 BRA `(.L_x_57) ;  /* 0x0000000000300947 */ /* 0x000fea0003800000 */
[----:B------:R-:W0:Y:S02]  /*13d0*/  LDC.64 R16, c[0x0][0x380] ;  /* 0x0000e000ff107b82 */ /* 0x000e240000000a00 */
[----:B0-----:R-:W-:-:S04]  /*13e0*/  IMAD.WIDE.U32 R26, R25, 0x2, R16 ;  /* 0x00000002191a7825 */ /* 0x001fc800078e0010 */
[----:B------:R-:W-:Y:S02]  /*13f0*/  IMAD.WIDE.U32 R16, R23, 0x2, R14 ;  /* 0x0000000217107825 */ /* 0x000fe400078e000e */
[----:B------:R-:W2:Y:S04]  /*1400*/  LDG.E.U16 R26, desc[UR10][R26.64] ;  /* 0x0000000a1a1a7981 */ /* 0x000ea8000c1e1500 */
[----:B------:R-:W3:Y:S01]  /*1410*/  LD.E.U16 R16, desc[UR10][R16.64] ;  /* 0x0000000a10107980 */ /* 0x000ee2000c101500 */
[----:B--2---:R-:W-:Y:S02]  /*1420*/  HADD2.F32 R29, -RZ, R26.H0_H0 ;  /* 0x2000001aff1d7230 */ /* 0x004fe40000004100 */
[----:B---3--:R-:W-:-:S05]  /*1430*/  IMAD.U32 R28, R16, 0x10000, RZ ;  /* 0x00010000101c7824 */ /* 0x008fca00078e00ff */
[----:B------:R-:W-:-:S04]  /*1440*/  FSETP.NE.AND P0, PT, |R28|, +INF , PT ;  /* 0x7f8000001c00780b */ /* 0x000fc80003f05200 */
[----:B------:R-:W-:-:S13]  /*1450*/  FSETP.EQU.OR P0, PT, |R29|, +INF , !P0 ;  /* 0x7f8000001d00780b */ /* 0x000fda000470a600 */
[----:B------:R-:W-:-:S05]  /*1460*/  @!P0 FMUL R29, R29, R28 ;  /* 0x0000001c1d1d8220 */ /* 0x000fca0000400000 */
[----:B------:R-:W-:-:S13]  /*1470*/  FSETP.NE.AND P1, PT, |R29|, +INF , !P0 ;  /* 0x7f8000001d00780b */ /* 0x000fda0004725200 */
[----:B------:R-:W-:-:S07]  /*1480*/  @P1 FADD R6, R6, R29 ;  /* 0x0000001d06061221 */ /* 0x000fce0000000000 */
.L_x_57:
[----:B------:R-:W-:Y:S05]  /*1490*/  BSYNC.RECONVERGENT B1 ;  /* 0x0000000000017941 */ /* 0x000fea0003800200 */
.L_x_56:
        /* <DEDUP_REMOVED lines=14> */
.L_x_59:
[----:B------:R-:W-:Y:S05]  /*1580*/  BSYNC.RECONVERGENT B1 ;  /* 0x0000000000017941 */ /* 0x000fea0003800200 */
.L_x_58:
[----:B------:R-:W-:Y:S04]  /*1590*/  BSSY.RECONVERGENT B1, `(.L_x_60) ;  /* 0x000000e000017945 */ /* 0x000fe80003800200 */
[----:B------:R-:W-:Y:S05]  /*15a0*/  @P3 BRA `(.L_x_61) ;  /* 0x0000000000303947 */ /* 0x000fea0003800000 */
        /* <DEDUP_REMOVED lines=12> */
.L_x_61:
[----:B------:R-:W-:Y:S05]  /*1670*/  BSYNC.RECONVERGENT B1 ;  /* 0x0000000000017941 */ /* 0x000fea0003800200 */
.L_x_60:
[----:B------:R-:W0:Y:S01]  /*1680*/  LDC R16, c[0x0][0x400] ;  /* 0x00010000ff107b82 */ /* 0x000e220000000800 */
[----:B------:R-:W-:Y:S01]  /*1690*/  VIADD R24, R24, 0x4 ;  /* 0x0000000418187836 */ /* 0x000fe20000000000 */
[C---:B------:R-:W-:Y:S01]  /*16a0*/  LEA R20, R7.reuse, R20, 0x2 ;  /* 0x0000001407147211 */ /* 0x040fe200078e10ff */
[C---:B------:R-:W-:Y:S01]  /*16b0*/  IMAD R22, R7.reuse, 0x4, R22 ;  /* 0x0000000407167824 */ /* 0x040fe200078e0216 */
[C---:B------:R-:W-:Y:S01]  /*16c0*/  LEA R23, R7.reuse, R23, 0x2 ;  /* 0x0000001707177211 */ /* 0x040fe200078e10ff */
[----:B------:R-:W-:Y:S01]  /*16d0*/  IMAD R12, R7, 0x4, R12 ;  /* 0x00000004070c7824 */ /* 0x000fe200078e020c */
[----:B------:R-:W-:Y:S01]  /*16e0*/  ISETP.NE.AND P0, PT, R24, RZ, PT ;  /* 0x000000ff1800720c */ /* 0x000fe20003f05270 */
[C---:B0-----:R-:W-:Y:S01]  /*16f0*/  IMAD R25, R16.reuse, 0x4, R25 ;  /* 0x0000000410197824 */ /* 0x041fe200078e0219 */
[C---:B------:R-:W-:Y:S01]  /*1700*/  LEA R19, R16.reuse, R19, 0x2 ;  /* 0x0000001310137211 */ /* 0x040fe200078e10ff */
[C---:B------:R-:W-:Y:S02]  /*1710*/  IMAD R21, R16.reuse, 0x4, R21 ;  /* 0x0000000410157824 */ /* 0x040fe400078e0215 */
[----:B------:R-:W-:-:S08]  /*1720*/  IMAD R18, R16, 0x4, R18 ;  /* 0x0000000410127824 */ /* 0x000fd000078e0212 */
[----:B------:R-:W-:Y:S05]  /*1730*/  @P0 BRA `(.L_x_62) ;  /* 0xfffffff800c00947 */ /* 0x000fea000383ffff */
.L_x_53:
[----:B------:R-:W-:-:S13]  /*1740*/  ISETP.NE.AND P0, PT, R9, RZ, PT ;  /* 0x000000ff0900720c */ /* 0x000fda0003f05270 */
[----:B------:R-:W-:Y:S05]  /*1750*/  @!P0 BRA `(.L_x_52) ;  /* 0x0000000000748947 */ /* 0x000fea0003800000 */
[----:B------:R-:W0:Y:S01]  /*1760*/  LDC.64 R16, c[0x0][0x380] ;  /* 0x0000e000ff107b82 */ /* 0x000e220000000a00 */
[----:B------:R-:W1:Y:S01]  /*1770*/  LDCU UR4, c[0x0][0x400] ;  /* 0x00008000ff0477ac */ /* 0x000e620008000800 */
[----:B------:R-:W-:Y:S01]  /*1780*/  IADD3 R4, PT, PT, R4, R5, R10 ;  /* 0x0000000504047210 */ /* 0x000fe20007ffe00a */
[----:B-----5:R-:W-:Y:S02]  /*1790*/  IMAD R13, R7, R10, R13 ;  /* 0x0000000a070d7224 */ /* 0x020fe400078e020d */
[----:B------:R-:W-:Y:S01]  /*17a0*/  IMAD.MOV R10, RZ, RZ, -R9 ;  /* 0x000000ffff0a7224 */ /* 0x000fe200078e0a09 */
[----:B------:R-:W2:Y:S01]  /*17b0*/  LDCU UR7, c[0x0][0x400] ;  /* 0x00008000ff0777ac */ /* 0x000ea20008000800 */
[----:B------:R-:W-:Y:S02]  /*17c0*/  IMAD.IADD R13, R8, 0x1, R13 ;  /* 0x00000001080d7824 */ /* 0x000fe400078e020d */
[----:B-1----:R-:W-:-:S07]  /*17d0*/  IMAD R11, R4, UR4, R11 ;  /* 0x00000004040b7c24 */ /* 0x002fce000f8e020b */
.L_x_65:
[----:B------:R-:W-:Y:S01]  /*17e0*/  ISETP.GE.AND P0, PT, R13, RZ, PT ;  /* 0x000000ff0d00720c */ /* 0x000fe20003f06270 */
[----:B------:R-:W-:Y:S01]  /*17f0*/  BSSY.RECONVERGENT B1, `(.L_x_63) ;  /* 0x0000010000017945 */ /* 0x000fe20003800200 */
[----:B------:R-:W-:Y:S02]  /*1800*/  IADD3 R10, PT, PT, R10, 0x1, RZ ;  /* 0x000000010a0a7810 */ /* 0x000fe40007ffe0ff */
[----:B------:R-:W-:Y:S02]  /*1810*/  ISETP.LT.OR P0, PT, R11, RZ, !P0 ;  /* 0x000000ff0b00720c */ /* 0x000fe40004701670 */
[----:B------:R-:W-:-:S11]  /*1820*/  ISETP.NE.AND P1, PT, R10, RZ, PT ;  /* 0x000000ff0a00720c */ /* 0x000fd60003f25270 */
[----:B------:R-:W-:Y:S05]  /*1830*/  @P0 BRA `(.L_x_64) ;  /* 0x00000000002c0947 */ /* 0x000fea0003800000 */
[----:B------:R-:W-:-:S04]  /*1840*/  IMAD.WIDE.U32 R8, R13, 0x2, R14 ;  /* 0x000000020d087825 */ /* 0x000fc800078e000e */
[----:B0-----:R-:W-:Y:S02]  /*1850*/  IMAD.WIDE.U32 R4, R11, 0x2, R16 ;  /* 0x000000020b047825 */ /* 0x001fe400078e0010 */
[----:B------:R-:W3:Y:S04]  /*1860*/  LD.E.U16 R8, desc[UR10][R8.64] ;  /* 0x0000000a08087980 */ /* 0x000ee8000c101500 */
[----:B------:R-:W4:Y:S01]  /*1870*/  LDG.E.U16 R4, desc[UR10][R4.64] ;  /* 0x0000000a04047981 */ /* 0x000f22000c1e1500 */
[----:B---3--:R-:W-:Y:S02]  /*1880*/  IMAD.U32 R12, R8, 0x10000, RZ ;  /* 0x00010000080c7824 */ /* 0x008fe400078e00ff */
[----:B----4-:R-:W-:-:S03]  /*1890*/  HADD2.F32 R19, -RZ, R4.H0_H0 ;  /* 0x20000004ff137230 */ /* 0x010fc60000004100 */
[----:B------:R-:W-:-:S04]  /*18a0*/  FSETP.NE.AND P0, PT, |R12|, +INF , PT ;  /* 0x7f8000000c00780b */ /* 0x000fc80003f05200 */
[----:B------:R-:W-:-:S13]  /*18b0*/  FSETP.EQU.OR P0, PT, |R19|, +INF , !P0 ;  /* 0x7f8000001300780b */ /* 0x000fda000470a600 */
[----:B------:R-:W-:-:S05]  /*18c0*/  @!P0 FMUL R19, R19, R12 ;  /* 0x0000000c13138220 */ /* 0x000fca0000400000 */
[----:B------:R-:W-:-:S13]  /*18d0*/  FSETP.NE.AND P2, PT, |R19|, +INF , !P0 ;  /* 0x7f8000001300780b */ /* 0x000fda0004745200 */
[----:B------:R-:W-:-:S07]  /*18e0*/  @P2 FADD R6, R6, R19 ;  /* 0x0000001306062221 */ /* 0x000fce0000000000 */
.L_x_64:
[----:B--2---:R-:W-:Y:S05]  /*18f0*/  BSYNC.RECONVERGENT B1 ;  /* 0x0000000000017941 */ /* 0x004fea0003800200 */
.L_x_63:
[----:B------:R-:W-:Y:S01]  /*1900*/  IMAD.IADD R13, R7, 0x1, R13 ;  /* 0x00000001070d7824 */ /* 0x000fe200078e020d */
[----:B------:R-:W-:Y:S01]  /*1910*/  IADD3 R11, PT, PT, R11, UR7, RZ ;  /* 0x000000070b0b7c10 */ /* 0x000fe2000fffe0ff */
[----:B------:R-:W-:Y:S06]  /*1920*/  @P1 BRA `(.L_x_65) ;  /* 0xfffffffc00ac1947 */ /* 0x000fec000383ffff */
.L_x_52:
        /* <DEDUP_REMOVED lines=15> */
[----:B------:R-:W-:Y:S01]  /*1a20*/  F2FP.F16.F32.PACK_AB R6, RZ, R6 ;  /* 0x00000006ff06723e */ /* 0x000fe200000000ff */
[----:B-1----:R-:W-:-:S04]  /*1a30*/  UPRMT UR4, UR4, 0x8880, URZ ;  /* 0x0000888004047896 */ /* 0x002fc800080000ff */
[----:B------:R-:W-:Y:S01]  /*1a40*/  UISETP.NE.AND UP0, UPT, UR4, URZ, UPT ;  /* 0x000000ff0400728c */ /* 0x000fe2000bf05270 */
[----:B--2---:R-:W-:-:S08]  /*1a50*/  IMAD.WIDE.U32 R2, R7, 0x2, R2 ;  /* 0x0000000207027825 */ /* 0x004fd000078e0002 */
[----:B------:R-:W-:Y:S05]  /*1a60*/  BRA.U !UP0, `(.L_x_66) ;  /* 0x0000000108087547 */ /* 0x000fea000b800000 */
[----:B------:R-:W2:Y:S02]  /*1a70*/  LDG.E.U16 R5, desc[UR10][R2.64] ;  /* 0x0000000a02057981 */ /* 0x000ea4000c1e1500 */
[----:B--2---:R-:W-:-:S07]  /*1a80*/  HADD2 R6, R6.H0_H0, R5.H0_H0 ;  /* 0x2000000506067230 */ /* 0x004fce0000000800 */
.L_x_66:
[----:B------:R-:W-:Y:S01]  /*1a90*/  STG.E.U16 desc[UR10][R2.64], R6 ;  /* 0x0000000602007986 */ /* 0x000fe2000c10150a */
[----:B------:R-:W-:Y:S05]  /*1aa0*/  EXIT ;  /* 0x000000000000794d */ /* 0x000fea0003800000 */
.L_x_67:
        /* <DEDUP_REMOVED lines=13> */
.L_x_103:


//--------------------- .text._Z24lora_fused_expand_kernelIf13__nv_bfloat16EvPKT_PKvPT0_PKiS9_S9_S9_S9_S9_S9_S9_S9_S9_iiiibiiii --------------------------
	.section	.text._Z24lora_fused_expand_kernelIf13__nv_bfloat16EvPKT_PKvPT0_PKiS9_S9_S9_S9_S9_S9_S9_S9_S9_iiiibiiii,"ax",@progbits
	.align	128
        .global         _Z24lora_fused_expand_kernelIf13__nv_bfloat16EvPKT_PKvPT0_PKiS9_S9_S9_S9_S9_S9_S9_S9_S9_iiiibiiii
        .type           _Z24lora_fused_expand_kernelIf13__nv_bfloat16EvPKT_PKvPT0_PKiS9_S9_S9_S9_S9_S9_S9_S9_S9_iiiibiiii,@function
        .size           _Z24lora_fused_expand_kernelIf13__nv_bfloat16EvPKT_PKvPT0_PKiS9_S9_S9_S9_S9_S9_S9_S9_S9_iiiibiiii,(.L_x_104 - _Z24lora_fused_expand_kernelIf13__nv_bfloat16EvPKT_PKvPT0_PKiS9_S9_S9_S9_S9_S9_S9_S9_S9_iiiibiiii)
        .other          _Z24lora_fused_expand_kernelIf13__nv_bfloat16EvPKT_PKvPT0_PKiS9_S9_S9_S9_S9_S9_S9_S9_S9_iiiibiiii,@"STO_CUDA_ENTRY STV_DEFAULT"
_Z24lora_fused_expand_kernelIf13__nv_bfloat16EvPKT_PKvPT0_PKiS9_S9_S9_S9_S9_S9_S9_S9_S9_iiiibiiii:
.text._Z24lora_fused_expand_kernelIf13__nv_bfloat16EvPKT_PKvPT0_PKiS9_S9_S9_S9_S9_S9_S9_S9_S9_iiiibiiii:
        /* <DEDUP_REMOVED lines=25> */
.L_x_73:
        /* <DEDUP_REMOVED lines=16> */
.L_x_72:
[----:B0----5:R-:W-:-:S04]  /*0290*/  IMAD.IADD R5, R10, 0x1, R9 ;  /* 0x000000010a057824 */ /* 0x021fc800078e0209 */
[----:B-1----:R-:W-:-:S06]  /*02a0*/  IMAD.WIDE R4, R5, 0x4, R6 ;  /* 0x0000000405047825 */ /* 0x002fcc00078e0206 */
[----:B------:R-:W2:Y:S02]  /*02b0*/  LDG.E R5, desc[UR10][R4.64] ;  /* 0x0000000a04057981 */ /* 0x000ea4000c1e1900 */
[----:B--2---:R-:W-:-:S13]  /*02c0*/  ISETP.NE.AND P0, PT, R5, R2, PT ;  /* 0x000000020500720c */ /* 0x004fda0003f05270 */
[----:B------:R-:W-:Y:S05]  /*02d0*/  @!P0 BREAK.RELIABLE B0 ;  /* 0x0000000000008942 */ /* 0x000fea0003800100 */
[----:B------:R-:W-:Y:S05]  /*02e0*/  @!P0 BRA `(.L_x_71) ;  /* 0x0000000000248947 */ /* 0x000fea0003800000 */
[----:B------:R-:W-:-:S05]  /*02f0*/  VIADD R9, R9, 0x1 ;  /* 0x0000000109097836 */ /* 0x000fca0000000000 */
[----:B------:R-:W-:-:S13]  /*0300*/  ISETP.NE.AND P0, PT, R9, R12, PT ;  /* 0x0000000c0900720c */ /* 0x000fda0003f05270 */
[----:B------:R-:W-:Y:S05]  /*0310*/  @P0 BRA `(.L_x_72) ;  /* 0xfffffffc00dc0947 */ /* 0x000fea000383ffff */
.L_x_70:
[----:B------:R-:W-:Y:S05]  /*0320*/  BSYNC.RELIABLE B0 ;  /* 0x0000000000007941 */ /* 0x000fea0003800100 */
.L_x_69:
[----:B------:R-:W0:Y:S01]  /*0330*/  LDCU UR4, c[0x0][0x3f4] ;  /* 0x00007e80ff0477ac */ /* 0x000e220008000800 */
[----:B------:R-:W-:-:S04]  /*0340*/  IADD3 R11, PT, PT, R11, 0x1, RZ ;  /* 0x000000010b0b7810 */ /* 0x000fc80007ffe0ff */
[----:B0-----:R-:W-:-:S13]  /*0350*/  ISETP.NE.AND P0, PT, R11, UR4, PT ;  /* 0x000000040b007c0c */ /* 0x001fda000bf05270 */
[----:B------:R-:W-:Y:S05]  /*0360*/  @!P0 EXIT ;  /* 0x000000000000894d */ /* 0x000fea0003800000 */
[----:B------:R-:W-:Y:S05]  /*0370*/  BRA `(.L_x_73) ;  /* 0xfffffffc00847947 */ /* 0x000fea000383ffff */
.L_x_71:
[----:B------:R-:W-:Y:S05]  /*0380*/  BSYNC.RECONVERGENT B1 ;  /* 0x0000000000017941 */ /* 0x000fea0003800200 */
.L_x_68:
        /* <DEDUP_REMOVED lines=14> */
[----:B------:R-:W-:Y:S01]  /*0470*/  IMAD.U32 R6, RZ, RZ, UR8 ;  /* 0x00000008ff067e24 */ /* 0x000fe2000f8e00ff */
[----:B0-----:R-:W-:-:S04]  /*0480*/  UIADD3 UR4, UP1, UPT, UR4, 0x20, URZ ;  /* 0x0000002004047890 */ /* 0x001fc8000ff3e0ff */
[----:B------:R-:W-:Y:S02]  /*0490*/  UIADD3.X UR5, UPT, UPT, URZ, UR5, URZ, UP1, !UPT ;  /* 0x00000005ff057290 */ /* 0x000fe40008ffe4ff */
[----:B------:R-:W-:-:S04]  /*04a0*/  MOV R14, UR4 ;  /* 0x00000004000e7c02 */ /* 0x000fc80008000f00 */
[----:B------:R-:W-:-:S07]  /*04b0*/  IMAD.U32 R5, RZ, RZ, UR5 ;  /* 0x00000005ff057e24 */ /* 0x000fce000f8e00ff */
.L_x_76:
        /* <DEDUP_REMOVED lines=20> */
[----:B------:R-:W-:-:S05]  /*0600*/  IADD3 R14, P0, PT, R4, 0x40, RZ ;  /* 0x00000040040e7810 */ /* 0x000fca0007f1e0ff */
[----:B0-----:R-:W-:Y:S01]  /*0610*/  IMAD.X R5, RZ, RZ, R5, P0 ;  /* 0x000000ffff057224 */ /* 0x001fe200000e0605 */
        /* <DEDUP_REMOVED lines=8> */
.L_x_75:
        /* <DEDUP_REMOVED lines=15> */
[----:B------:R-:W-:-:S02]  /*0790*/  IADD3 R6, PT, PT, R6, 0x8, RZ ;  /* 0x0000000806067810 */ /* 0x000fc40007ffe0ff */
[----:B--2---:R-:W-:-:S04]  /*07a0*/  IADD3 R9, PT, PT, R9, R10, R7 ;  /* 0x0000000a09097210 */ /* 0x004fc80007ffe007 */
[----:B---3--:R-:W-:-:S04]  /*07b0*/  IADD3 R9, PT, PT, R11, R12, R9 ;  /* 0x0000000c0b097210 */ /* 0x008fc80007ffe009 */
[----:B----4-:R-:W-:-:S04]  /*07c0*/  IADD3 R9, PT, PT, R13, R14, R9 ;  /* 0x0000000e0d097210 */ /* 0x010fc80007ffe009 */
[----:B-----5:R-:W-:-:S07]  /*07d0*/  IADD3 R7, PT, PT, R15, R16, R9 ;  /* 0x000000100f077210 */ /* 0x020fce0007ffe009 */
.L_x_77:
        /* <DEDUP_REMOVED lines=14> */
.L_x_78:
[----:B------:R-:W-:Y:S05]  /*08c0*/  BRA.U !UP1, `(.L_x_74) ;  /* 0x0000000109307547 */ /* 0x000fea000b800000 */
[----:B------:R-:W0:Y:S01]  /*08d0*/  LDC.64 R4, c[0x0][0x3c0] ;  /* 0x0000f000ff047b82 */ /* 0x000e220000000a00 */
[----:B------:R-:W-:Y:S01]  /*08e0*/  UIADD3 UR4, UPT, UPT, -UR4, URZ, URZ ;  /* 0x000000ff04047290 */ /* 0x000fe2000fffe1ff */
[----:B0-----:R-:W-:-:S04]  /*08f0*/  IMAD.WIDE.U32 R4, R6, 0x4, R4 ;  /* 0x0000000406047825 */ /* 0x001fc800078e0004 */
[----:B------:R-:W-:-:S07]  /*0900*/  IMAD.MOV.U32 R6, RZ, RZ, R4 ;  /* 0x000000ffff067224 */ /* 0x000fce00078e0004 */
.L_x_79:
[----:B------:R-:W-:-:S06]  /*0910*/  IMAD.MOV.U32 R4, RZ, RZ, R6 ;  /* 0x000000ffff047224 */ /* 0x000fcc00078e0006 */
[----:B------:R0:W2:Y:S01]  /*0920*/  LDG.E R4, desc[UR10][R4.64] ;  /* 0x0000000a04047981 */ /* 0x0000a2000c1e1900 */
[----:B------:R-:W-:Y:S01]  /*0930*/  UIADD3 UR4, UPT, UPT, UR4, 0x1, URZ ;  /* 0x0000000104047890 */ /* 0x000fe2000fffe0ff */
[----:B------:R-:W-:-:S03]  /*0940*/  IADD3 R6, P0, PT, R6, 0x4, RZ ;  /* 0x0000000406067810 */ /* 0x000fc60007f1e0ff */
[----:B------:R-:W-:Y:S02]  /*0950*/  UISETP.NE.AND UP0, UPT, UR4, URZ, UPT ;  /* 0x000000ff0400728c */ /* 0x000fe4000bf05270 */
[----:B0-----:R-:W-:Y:S01]  /*0960*/  IMAD.X R5, RZ, RZ, R5, P0 ;  /* 0x000000ffff057224 */ /* 0x001fe200000e0605 */
[----:B--2---:R-:W-:-:S06]  /*0970*/  IADD3 R7, PT, PT, R4, R7, RZ ;  /* 0x0000000704077210 */ /* 0x004fcc0007ffe0ff */
[----:B------:R-:W-:Y:S05]  /*0980*/  BRA.U UP0, `(.L_x_79) ;  /* 0xfffffffd00e07547 */ /* 0x000fea000b83ffff */
.L_x_74:
        /* <DEDUP_REMOVED lines=16> */
[----:B------:R-:W-:-:S04]  /*0a90*/  IMAD.U32 R14, RZ, RZ, UR4 ;  /* 0x00000004ff0e7e24 */ /* 0x000fc8000f8e00ff */
[----:B------:R-:W-:-:S07]  /*0aa0*/  MOV R15, UR5 ;  /* 0x00000005000f7c02 */ /* 0x000fce0008000f00 */
.L_x_82:
        /* <DEDUP_REMOVED lines=19> */
[----:B------:R-:W-:Y:S01]  /*0be0*/  VIADD R10, R10, 0x10 ;  /* 0x000000100a0a7836 */ /* 0x000fe20000000000 */
[----:B---3--:R-:W-:-:S04]  /*0bf0*/  IADD3 R19, PT, PT, R21, R22, R19 ;  /* 0x0000001615137210 */ /* 0x008fc80007ffe013 */
[----:B------:R-:W-:Y:S02]  /*0c00*/  ISETP.NE.AND P0, PT, R10, RZ, PT ;  /* 0x000000ff0a00720c */ /* 0x000fe40003f05270 */
[----:B----4-:R-:W-:-:S04]  /*0c10*/  IADD3 R19, PT, PT, R23, R24, R19 ;  /* 0x0000001817137210 */ /* 0x010fc80007ffe013 */
[----:B-----5:R-:W-:-:S04]  /*0c20*/  IADD3 R17, PT, PT, R17, R18, R19 ;  /* 0x0000001211117210 */ /* 0x020fc80007ffe013 */
[----:B------:R-:W-:-:S04]  /*0c30*/  IADD3 R15, PT, PT, R15, R16, R17 ;  /* 0x000000100f0f7210 */ /* 0x000fc80007ffe011 */
[----:B------:R-:W-:Y:S02]  /*0c40*/  IADD3 R13, PT, PT, R13, R14, R15 ;  /* 0x0000000e0d0d7210 */ /* 0x000fe40007ffe00f */
[----:B------:R-:W-:-:S04]  /*0c50*/  IADD3 R14, P2, PT, R6, 0x40, RZ ;  /* 0x00000040060e7810 */ /* 0x000fc80007f5e0ff */
[----:B------:R-:W-:Y:S02]  /*0c60*/  IADD3.X R15, PT, PT, RZ, R7, RZ, P2, !PT ;  /* 0x00000007ff0f7210 */ /* 0x000fe400017fe4ff */
[----:B------:R-:W-:-:S04]  /*0c70*/  IADD3 R11, PT, PT, R12, R11, R13 ;  /* 0x0000000b0c0b7210 */ /* 0x000fc80007ffe00d */
[----:B--2---:R-:W-:Y:S01]  /*0c80*/  IADD3 R5, PT, PT, R5, R20, R11 ;  /* 0x0000001405057210 */ /* 0x004fe20007ffe00b */
[----:B------:R-:W-:Y:S06]  /*0c90*/  @P0 BRA `(.L_x_82) ;  /* 0xfffffffc00840947 */ /* 0x000fec000383ffff */
.L_x_81:
        /* <DEDUP_REMOVED lines=20> */
.L_x_83:
        /* <DEDUP_REMOVED lines=14> */
.L_x_84:
[----:B------:R-:W-:Y:S05]  /*0ec0*/  @!P1 BRA `(.L_x_80) ;  /* 0x0000000000309947 */ /* 0x000fea0003800000 */
[----:B------:R-:W0:Y:S01]  /*0ed0*/  LDC.64 R6, c[0x0][0x3c0] ;  /* 0x0000f000ff067b82 */ /* 0x000e220000000a00 */
[----:B------:R-:W-:Y:S02]  /*0ee0*/  IMAD.MOV R10, RZ, RZ, -R10 ;  /* 0x000000ffff0a7224 */ /* 0x000fe400078e0a0a */
[----:B0-----:R-:W-:-:S03]  /*0ef0*/  IMAD.WIDE.U32 R6, R9, 0x4, R6 ;  /* 0x0000000409067825 */ /* 0x001fc600078e0006 */
[----:B------:R-:W-:-:S07]  /*0f00*/  MOV R9, R6 ;  /* 0x0000000600097202 */ /* 0x000fce0000000f00 */
.L_x_85:
[----:B------:R-:W-:-:S06]  /*0f10*/  IMAD.MOV.U32 R6, RZ, RZ, R9 ;  /* 0x000000ffff067224 */ /* 0x000fcc00078e0009 */
[----:B------:R0:W2:Y:S01]  /*0f20*/  LDG.E R6, desc[UR10][R6.64] ;  /* 0x0000000a06067981 */ /* 0x0000a2000c1e1900 */
[----:B------:R-:W-:Y:S01]  /*0f30*/  VIADD R10, R10, 0x1 ;  /* 0x000000010a0a7836 */ /* 0x000fe20000000000 */
[----:B------:R-:W-:-:S04]  /*0f40*/  IADD3 R9, P1, PT, R9, 0x4, RZ ;  /* 0x0000000409097810 */ /* 0x000fc80007f3e0ff */
[----:B------:R-:W-:Y:S02]  /*0f50*/  ISETP.NE.AND P0, PT, R10, RZ, PT ;  /* 0x000000ff0a00720c */ /* 0x000fe40003f05270 */
[----:B0-----:R-:W-:Y:S01]  /*0f60*/  IADD3.X R7, PT, PT, RZ, R7, RZ, P1, !PT ;  /* 0x00000007ff077210 */ /* 0x001fe20000ffe4ff */
[----:B--2---:R-:W-:-:S10]  /*0f70*/  IMAD.IADD R5, R6, 0x1, R5 ;  /* 0x0000000106057824 */ /* 0x004fd400078e0205 */
[----:B------:R-:W-:Y:S05]  /*0f80*/  @P0 BRA `(.L_x_85) ;  /* 0xfffffffc00e00947 */ /* 0x000fea000383ffff */
.L_x_80:
        /* <DEDUP_REMOVED lines=22> */
[----:B------:R-:W-:Y:S02]  /*10f0*/  IMAD.MOV.U32 R6, RZ, RZ, RZ ;  /* 0x000000ffff067224 */ /* 0x000fe400078e00ff */
[----:B------:R-:W-:Y:S02]  /*1100*/  IMAD.MOV.U32 R10, RZ, RZ, RZ ;  /* 0x000000ffff0a7224 */ /* 0x000fe400078e00ff */
[----:B--2---:R-:W-:Y:S02]  /*1110*/  IMAD R8, R8, R13, RZ ;  /* 0x0000000d08087224 */ /* 0x004fe400078e02ff */
[----:B------:R-:W-:-:S04]  /*1120*/  IMAD R13, R3, R18, RZ ;  /* 0x00000012030d7224 */ /* 0x000fc800078e02ff */
[----:B0-----:R-:W-:Y:S05]  /*1130*/  @!P0 BRA `(.L_x_87) ;  /* 0x0000000400808947 */ /* 0x001fea0003800000 */
[----:B------:R-:W0:Y:S01]  /*1140*/  LDC R20, c[0x0][0x400] ;  /* 0x00010000ff147b82 */ /* 0x000e220000000800 */
[----:B------:R-:W-:Y:S01]  /*1150*/  IADD3 R17, PT, PT, R4, R5, RZ ;  /* 0x0000000504117210 */ /* 0x000fe20007ffe0ff */
[----:B------:R-:W-:-:S04]  /*1160*/  IMAD.IADD R12, R8, 0x1, R13 ;  /* 0x00000001080c7824 */ /* 0x000fc800078e020d */
[C---:B------:R-:W-:Y:S02]  /*1170*/  VIADD R10, R17.reuse, 0x3 ;  /* 0x00000003110a7836 */ /* 0x040fe40000000000 */
[----:B------:R-:W-:Y:S02]  /*1180*/  VIADD R6, R17, 0x2 ;  /* 0x0000000211067836 */ /* 0x000fe40000000000 */
[C-C-:B-----5:R-:W-:Y:S02]  /*1190*/  IMAD R22, R7.reuse, 0x2, R12.reuse ;  /* 0x0000000207167824 */ /* 0x160fe400078e020c */
[----:B------:R-:W-:Y:S02]  /*11a0*/  IMAD.IADD R23, R7, 0x1, R12 ;  /* 0x0000000107177824 */ /* 0x000fe400078e020c */
[-C--:B0-----:R-:W-:Y:S01]  /*11b0*/  IMAD R21, R10, R20.reuse, R11 ;  /* 0x000000140a157224 */ /* 0x081fe200078e020b */
[----:B------:R-:W-:Y:S01]  /*11c0*/  LOP3.LUT R10, R16, 0x7ffffffc, RZ, 0xc0, !PT ;  /* 0x7ffffffc100a7812 */ /* 0x000fe200078ec0ff */
[----:B------:R-:W-:-:S02]  /*11d0*/  IMAD R26, R17, R20, R20 ;  /* 0x00000014111a7224 */ /* 0x000fc400078e0214 */
[-CC-:B------:R-:W-:Y:S02]  /*11e0*/  IMAD R19, R6, R20.reuse, R11.reuse ;  /* 0x0000001406137224 */ /* 0x180fe400078e020b */
[----:B------:R-:W-:Y:S02]  /*11f0*/  HFMA2 R6, -RZ, RZ, 0, 0 ;  /* 0x00000000ff067431 */ /* 0x000fe400000001ff */
[----:B------:R-:W-:Y:S01]  /*1200*/  IMAD R18, R17, R20, R11 ;  /* 0x0000001411127224 */ /* 0x000fe200078e020b */
[----:B------:R-:W-:Y:S01]  /*1210*/  IADD3 R25, PT, PT, R11, R26, RZ ;  /* 0x0000001a0b197210 */ /* 0x000fe20007ffe0ff */
[----:B------:R-:W-:Y:S02]  /*1220*/  IMAD R20, R7, 0x3, R12 ;  /* 0x0000000307147824 */ /* 0x000fe400078e020c */
[----:B------:R-:W-:-:S07]  /*1230*/  IMAD.MOV R24, RZ, RZ, -R10 ;  /* 0x000000ffff187224 */ /* 0x000fce00078e0a0a */
.L_x_96:
[----:B------:R-:W-:Y:S01]  /*1240*/  ISETP.GE.AND P0, PT, R18, RZ, PT ;  /* 0x000000ff1200720c */ /* 0x000fe20003f06270 */
[----:B------:R-:W-:Y:S01]  /*1250*/  BSSY.RECONVERGENT B1, `(.L_x_88) ;  /* 0x0000012000017945 */ /* 0x000fe20003800200 */
[----:B------:R-:W-:Y:S02]  /*1260*/  ISETP.GE.AND P3, PT, R25, RZ, PT ;  /* 0x000000ff1900720c */ /* 0x000fe40003f66270 */
[----:B------:R-:W-:Y:S02]  /*1270*/  ISETP.GE.AND P2, PT, R19, RZ, PT ;  /* 0x000000ff1300720c */ /* 0x000fe40003f46270 */
[----:B------:R-:W-:-:S07]  /*1280*/  ISETP.GE.AND P1, PT, R21, RZ, PT ;  /* 0x000000ff1500720c */ /* 0x000fce0003f26270 */
[----:B------:R-:W-:Y:S06]  /*1290*/  @!P0 BRA `(.L_x_89) ;  /* 0x0000000000348947 */ /* 0x000fec0003800000 */
[----:B------:R-:W-:-:S13]  /*12a0*/  ISETP.GE.AND P0, PT, R12, RZ, PT ;  /* 0x000000ff0c00720c */ /* 0x000fda0003f06270 */
[----:B------:R-:W-:Y:S05]  /*12b0*/  @!P0 BRA `(.L_x_89) ;  /* 0x00000000002c8947 */ /* 0x000fea0003800000 */
[----:B------:R-:W0:Y:S02]  /*12c0*/  LDC.64 R16, c[0x0][0x380] ;  /* 0x0000e000ff107b82 */ /* 0x000e240000000a00 */
[----:B0-----:R-:W-:-:S04]  /*12d0*/  IMAD.WIDE.U32 R26, R18, 0x4, R16 ;  /* 0x00000004121a7825 */ /* 0x001fc800078e0010 */
[----:B------:R-:W-:Y:S02]  /*12e0*/  IMAD.WIDE.U32 R16, R12, 0x2, R14 ;  /* 0x000000020c107825 */ /* 0x000fe400078e000e */
[----:B------:R-:W2:Y:S04]  /*12f0*/  LDG.E R26, desc[UR10][R26.64] ;  /* 0x0000000a1a1a7981 */ /* 0x000ea8000c1e1900 */
[----:B------:R-:W3:Y:S02]  /*1300*/  LD.E.U16 R16, desc[UR10][R16.64] ;  /* 0x0000000a10107980 */ /* 0x000ee4000c101500 */
[----:B---3--:R-:W-:-:S05]  /*1310*/  IMAD.U32 R29, R16, 0x10000, RZ ;  /* 0x00010000101d7824 */ /* 0x008fca00078e00ff */
[----:B------:R-:W-:-:S04]  /*1320*/  FSETP.NE.AND P0, PT, |R29|, +INF , PT ;  /* 0x7f8000001d00780b */ /* 0x000fc80003f05200 */
[----:B--2---:R-:W-:-:S13]  /*1330*/  FSETP.EQU.OR P0, PT, |R26|, +INF , !P0 ;  /* 0x7f8000001a00780b */ /* 0x004fda000470a600 */
[----:B------:R-:W-:-:S05]  /*1340*/  @!P0 FMUL R29, R26, R29 ;  /* 0x0000001d1a1d8220 */ /* 0x000fca0000400000 */
[----:B------:R-:W-:-:S13]  /*1350*/  FSETP.NE.AND P4, PT, |R29|, +INF , !P0 ;  /* 0x7f8000001d00780b */ /* 0x000fda0004785200 */
[----:B------:R-:W-:-:S07]  /*1360*/  @P4 FADD R6, R6, R29 ;  /* 0x0000001d06064221 */ /* 0x000fce0000000000 */
.L_x_89:
[----:B------:R-:W-:Y:S05]  /*1370*/  BSYNC.RECONVERGENT B1 ;  /* 0x0000000000017941 */ /* 0x000fea0003800200 */
.L_x_88:
[----:B------:R-:W-:Y:S04]  /*1380*/  BSSY.RECONVERGENT B1, `(.L_x_90) ;  /* 0x000000f000017945 */ /* 0x000fe80003800200 */
[----:B------:R-:W-:Y:S05]  /*1390*/  @!P3 BRA `(.L_x_91) ;  /* 0x000000000034b947 */ /* 0x000fea0003800000 */
        /* <DEDUP_REMOVED lines=13> */
.L_x_91:
[----:B------:R-:W-:Y:S05]  /*1470*/  BSYNC.RECONVERGENT B1 ;  /* 0x0000000000017941 */ /* 0x000fea0003800200 */
.L_x_90:
        /* <DEDUP_REMOVED lines=15> */
.L_x_93:
[----:B------:R-:W-:Y:S05]  /*1570*/  BSYNC.RECONVERGENT B1 ;  /* 0x0000000000017941 */ /* 0x000fea0003800200 */
.L_x_92:
        /* <DEDUP_REMOVED lines=9> */
[----:B---3--:R-:W-:-:S04]  /*1610*/  SHF.L.U32 R29, R16, 0x10, RZ ;  /* 0x00000010101d7819 */ /* 0x008fc800000006ff */
[----:B------:R-:W-:-:S04]  /*1620*/  FSETP.NE.AND P0, PT, |R29|, +INF , PT ;  /* 0x7f8000001d00780b */ /* 0x000fc80003f05200 */
[----:B--2---:R-:W-:-:S13]  /*1630*/  FSETP.EQU.OR P0, PT, |R26|, +INF , !P0 ;  /* 0x7f8000001a00780b */ /* 0x004fda000470a600 */
[----:B------:R-:W-:-:S05]  /*1640*/  @!P0 FMUL R29, R26, R29 ;  /* 0x0000001d1a1d8220 */ /* 0x000fca0000400000 */
[----:B------:R-:W-:-:S13]  /*1650*/  FSETP.NE.AND P1, PT, |R29|, +INF , !P0 ;  /* 0x7f8000001d00780b */ /* 0x000fda0004725200 */
[----:B------:R-:W-:-:S07]  /*1660*/  @P1 FADD R6, R6, R29 ;  /* 0x0000001d06061221 */ /* 0x000fce0000000000 */
.L_x_95:
[----:B------:R-:W-:Y:S05]  /*1670*/  BSYNC.RECONVERGENT B1 ;  /* 0x0000000000017941 */ /* 0x000fea0003800200 */
.L_x_94:
        /* <DEDUP_REMOVED lines=12> */
.L_x_87:
        /* <DEDUP_REMOVED lines=10> */
.L_x_99:
[----:B------:R-:W-:Y:S01]  /*17e0*/  ISETP.GE.AND P0, PT, R11, RZ, PT ;  /* 0x000000ff0b00720c */ /* 0x000fe20003f06270 */
[----:B------:R-:W-:Y:S01]  /*17f0*/  BSSY.RECONVERGENT B1, `(.L_x_97) ;  /* 0x0000010000017945 */ /* 0x000fe20003800200 */
[----:B------:R-:W-:-:S04]  /*1800*/  IADD3 R10, PT, PT, R10, 0x1, RZ ;  /* 0x000000010a0a7810 */ /* 0x000fc80007ffe0ff */
[----:B------:R-:W-:-:S07]  /*1810*/  ISETP.NE.AND P1, PT, R10, RZ, PT ;  /* 0x000000ff0a00720c */ /* 0x000fce0003f25270 */
[----:B------:R-:W-:Y:S06]  /*1820*/  @!P0 BRA `(.L_x_98) ;  /* 0x0000000000308947 */ /* 0x000fec0003800000 */
[----:B------:R-:W-:-:S13]  /*1830*/  ISETP.GE.AND P0, PT, R13, RZ, PT ;  /* 0x000000ff0d00720c */ /* 0x000fda0003f06270 */
[----:B------:R-:W-:Y:S05]  /*1840*/  @!P0 BRA `(.L_x_98) ;  /* 0x0000000000288947 */ /* 0x000fea0003800000 */
[----:B------:R-:W-:-:S06]  /*1850*/  IMAD.WIDE.U32 R8, R13, 0x2, R14 ;  /* 0x000000020d087825 */ /* 0x000fcc00078e000e */
[----:B------:R-:W3:Y:S01]  /*1860*/  LD.E.U16 R8, desc[UR10][R8.64] ;  /* 0x0000000a08087980 */ /* 0x000ee2000c101500 */
[----:B0-----:R-:W-:-:S06]  /*1870*/  IMAD.WIDE.U32 R4, R11, 0x4, R16 ;  /* 0x000000040b047825 */ /* 0x001fcc00078e0010 */
[----:B------:R-:W4:Y:S01]  /*1880*/  LDG.E R4, desc[UR10][R4.64] ;  /* 0x0000000a04047981 */ /* 0x000f22000c1e1900 */
[----:B---3--:R-:W-:-:S05]  /*1890*/  IMAD.U32 R19, R8, 0x10000, RZ ;  /* 0x0001000008137824 */ /* 0x008fca00078e00ff */
[----:B------:R-:W-:-:S04]  /*18a0*/  FSETP.NE.AND P0, PT, |R19|, +INF , PT ;  /* 0x7f8000001300780b */ /* 0x000fc80003f05200 */
[----:B----4-:R-:W-:-:S13]  /*18b0*/  FSETP.EQU.OR P0, PT, |R4|, +INF , !P0 ;  /* 0x7f8000000400780b */ /* 0x010fda000470a600 */
[----:B------:R-:W-:-:S05]  /*18c0*/  @!P0 FMUL R19, R4, R19 ;  /* 0x0000001304138220 */ /* 0x000fca0000400000 */
[----:B------:R-:W-:-:S13]  /*18d0*/  FSETP.NE.AND P2, PT, |R19|, +INF , !P0 ;  /* 0x7f8000001300780b */ /* 0x000fda0004745200 */
[----:B------:R-:W-:-:S07]  /*18e0*/  @P2 FADD R6, R6, R19 ;  /* 0x0000001306062221 */ /* 0x000fce0000000000 */
.L_x_98:
[----:B--2---:R-:W-:Y:S05]  /*18f0*/  BSYNC.RECONVERGENT B1 ;  /* 0x0000000000017941 */ /* 0x004fea0003800200 */
.L_x_97:
[----:B------:R-:W-:Y:S01]  /*1900*/  IMAD.IADD R13, R7, 0x1, R13 ;  /* 0x00000001070d7824 */ /* 0x000fe200078e020d */
[----:B------:R-:W-:Y:S01]  /*1910*/  IADD3 R11, PT, PT, R11, UR7, RZ ;  /* 0x000000070b0b7c10 */ /* 0x000fe2000fffe0ff */
[----:B------:R-:W-:Y:S06]  /*1920*/  @P1 BRA `(.L_x_99) ;  /* 0xfffffffc00ac1947 */ /* 0x000fec000383ffff */
.L_x_86:
        /* <DEDUP_REMOVED lines=22> */
.L_x_100:
[----:B------:R-:W-:Y:S01]  /*1a90*/  STG.E.U16 desc[UR10][R2.64], R6 ;  /* 0x0000000602007986 */ /* 0x000fe2000c10150a */
[----:B------:R-:W-:Y:S05]  /*1aa0*/  EXIT ;  /* 0x000000000000794d */ /* 0x000fea0003800000 */
.L_x_101:
        /* <DEDUP_REMOVED lines=13> */
.L_x_104:


//--------------------- .nv.shared.reserved.0     --------------------------
	.section	.nv.shared.reserved.0,"aw",@nobits
	.weak		__nv_reservedSMEM_offset_0_alias
	.size		__nv_reservedSMEM_offset_0_alias, 0, 64
	.other		__nv_reservedSMEM_offset_0_alias,@"STO_CUDA_RESERVED_SHARED STV_DEFAULT"
__nv_reservedSMEM_offset_0_alias:
	.zero		0
	.zero		64


//--------------------- .nv.constant0._Z24lora_fused_expand_kernelI13__nv_bfloat16S0_EvPKT_PKvPT0_PKiS9_S9_S9_S9_S9_S9_S9_S9_S9_iiiibiiii --------------------------
	.section	.nv.constant0._Z24lora_fused_expand_kernelI13__nv_bfloat16S0_EvPKT_PKvPT0_PKiS9_S9_S9_S9_S9_S9_S9_S9_S9_iiiibiiii,"a",@progbits
	.sectionflags	@""
	.align	4
.nv.constant0._Z24lora_fused_expand_kernelI13__nv_bfloat16S0_EvPKT_PKvPT0_PKiS9_S9_S9_S9_S9_S9_S9_S9_S9_iiiibiiii:
	.zero		1036


//--------------------- .nv.constant0._Z24lora_fused_expand_kernelI6__halfS0_EvPKT_PKvPT0_PKiS9_S9_S9_S9_S9_S9_S9_S9_S9_iiiibiiii --------------------------
	.section	.nv.constant0._Z24lora_fused_expand_kernelI6__halfS0_EvPKT_PKvPT0_PKiS9_S9_S9_S9_S9_S9_S9_S9_S9_iiiibiiii,"a",@progbits
	.sectionflags	@""
	.align	4
.nv.constant0._Z24lora_fused_expand_kernelI6__halfS0_EvPKT_PKvPT0_PKiS9_S9_S9_S9_S9_S9_S9_S9_S9_iiiibiiii:
	.zero		1036


//--------------------- .nv.constant0._Z24lora_fused_expand_kernelIf13__nv_bfloat16EvPKT_PKvPT0_PKiS9_S9_S9_S9_S9_S9_S9_S9_S9_iiiibiiii --------------------------
	.section	.nv.constant0._Z24lora_fused_expand_kernelIf13__nv_bfloat16EvPKT_PKvPT0_PKiS9_S9_S9_S9_S9_S9_S9_S9_S9_iiiibiiii,"a",@progbits
	.sectionflags	@""
	.align	4
.nv.constant0._Z24lora_fused_expand_kernelIf13__nv_bfloat16EvPKT_PKvPT0_PKiS9_S9_S9_S9_S9_S9_S9_S9_S9_iiiibiiii:
	.zero		1036


//--------------------- SYMBOLS --------------------------

	.type		.nv.reservedSmem.offset0,@object
	.size		.nv.reservedSmem.offset0,0x4
